//
// Generated by NVIDIA NVVM Compiler
//
// Compiler Build ID: CL-36424714
// Cuda compilation tools, release 13.0, V13.0.88
// Based on NVVM 20.0.0
//

.version 9.0
.target sm_100
.address_size 64

	// .globl	_Z36transformer_encoder_kernel_int8_bf16PKfS0_S0_Pfiii

.visible .entry _Z36transformer_encoder_kernel_int8_bf16PKfS0_S0_Pfiii(
	.param .u64 .ptr .align 1 _Z36transformer_encoder_kernel_int8_bf16PKfS0_S0_Pfiii_param_0,
	.param .u64 .ptr .align 1 _Z36transformer_encoder_kernel_int8_bf16PKfS0_S0_Pfiii_param_1,
	.param .u64 .ptr .align 1 _Z36transformer_encoder_kernel_int8_bf16PKfS0_S0_Pfiii_param_2,
	.param .u64 .ptr .align 1 _Z36transformer_encoder_kernel_int8_bf16PKfS0_S0_Pfiii_param_3,
	.param .u32 _Z36transformer_encoder_kernel_int8_bf16PKfS0_S0_Pfiii_param_4,
	.param .u32 _Z36transformer_encoder_kernel_int8_bf16PKfS0_S0_Pfiii_param_5,
	.param .u32 _Z36transformer_encoder_kernel_int8_bf16PKfS0_S0_Pfiii_param_6
)
{
	.reg .pred 	%p<11>;
	.reg .b16 	%rs<272>;
	.reg .b32 	%r<60>;
	.reg .b32 	%f<64>;
	.reg .b64 	%rd<30>;

	ld.param.u64 	%rd6, [_Z36transformer_encoder_kernel_int8_bf16PKfS0_S0_Pfiii_param_0];
	ld.param.u64 	%rd7, [_Z36transformer_encoder_kernel_int8_bf16PKfS0_S0_Pfiii_param_1];
	ld.param.u64 	%rd4, [_Z36transformer_encoder_kernel_int8_bf16PKfS0_S0_Pfiii_param_2];
	ld.param.u64 	%rd5, [_Z36transformer_encoder_kernel_int8_bf16PKfS0_S0_Pfiii_param_3];
	ld.param.u32 	%r34, [_Z36transformer_encoder_kernel_int8_bf16PKfS0_S0_Pfiii_param_4];
	ld.param.u32 	%r32, [_Z36transformer_encoder_kernel_int8_bf16PKfS0_S0_Pfiii_param_5];
	ld.param.u32 	%r33, [_Z36transformer_encoder_kernel_int8_bf16PKfS0_S0_Pfiii_param_6];
	cvta.to.global.u64 	%rd1, %rd7;
	cvta.to.global.u64 	%rd2, %rd6;
	mov.u32 	%r35, %ctaid.x;
	mov.u32 	%r36, %ntid.x;
	mov.u32 	%r37, %tid.x;
	mad.lo.s32 	%r1, %r35, %r36, %r37;
	mul.lo.s32 	%r38, %r32, %r34;
	mul.lo.s32 	%r39, %r38, %r33;
	setp.ge.s32 	%p1, %r1, %r39;
	@%p1 bra 	$L__BB0_15;
	mul.lo.s32 	%r40, %r33, %r32;
	div.s32 	%r2, %r1, %r40;
	mul.lo.s32 	%r41, %r2, %r40;
	sub.s32 	%r42, %r1, %r41;
	div.s32 	%r3, %r42, %r33;
	rem.s32 	%r4, %r1, %r33;
	mov.f32 	%f1, 0f00000000;
	// begin inline asm
	{  cvt.rn.bf16.f32 %rs271, %f1;}

	// end inline asm
	setp.lt.s32 	%p2, %r33, 1;
	@%p2 bra 	$L__BB0_14;
	mad.lo.s32 	%r44, %r2, %r32, %r3;
	mul.lo.s32 	%r5, %r44, %r33;
	mul.lo.s32 	%r6, %r4, %r33;
	and.b32  	%r7, %r33, 15;
	setp.lt.u32 	%p3, %r33, 16;
	mov.b32 	%r55, 0;
	@%p3 bra 	$L__BB0_5;
	and.b32  	%r55, %r33, 2147483632;
	neg.s32 	%r53, %r55;
	add.s64 	%rd3, %rd1, 32;
	mov.u32 	%r51, %r6;
	mov.u32 	%r52, %r5;
$L__BB0_4:
	.pragma "nounroll";
	mul.wide.s32 	%rd8, %r52, 4;
	add.s64 	%rd9, %rd2, %rd8;
	mul.wide.s32 	%rd10, %r51, 4;
	add.s64 	%rd11, %rd3, %rd10;
	ld.global.f32 	%f2, [%rd9];
	// begin inline asm
	{  cvt.rn.bf16.f32 %rs17, %f2;}

	// end inline asm
	ld.global.f32 	%f3, [%rd11+-32];
	// begin inline asm
	{  cvt.rn.bf16.f32 %rs18, %f3;}

	// end inline asm
	// begin inline asm
	{ mul.bf16 %rs19,%rs17,%rs18; }

	// end inline asm
	// begin inline asm
	{ add.bf16 %rs22,%rs271,%rs19; }

	// end inline asm
	ld.global.f32 	%f4, [%rd9+4];
	// begin inline asm
	{  cvt.rn.bf16.f32 %rs25, %f4;}

	// end inline asm
	ld.global.f32 	%f5, [%rd11+-28];
	// begin inline asm
	{  cvt.rn.bf16.f32 %rs26, %f5;}

	// end inline asm
	// begin inline asm
	{ mul.bf16 %rs27,%rs25,%rs26; }

	// end inline asm
	// begin inline asm
	{ add.bf16 %rs30,%rs22,%rs27; }

	// end inline asm
	ld.global.f32 	%f6, [%rd9+8];
	// begin inline asm
	{  cvt.rn.bf16.f32 %rs33, %f6;}

	// end inline asm
	ld.global.f32 	%f7, [%rd11+-24];
	// begin inline asm
	{  cvt.rn.bf16.f32 %rs34, %f7;}

	// end inline asm
	// begin inline asm
	{ mul.bf16 %rs35,%rs33,%rs34; }

	// end inline asm
	// begin inline asm
	{ add.bf16 %rs38,%rs30,%rs35; }

	// end inline asm
	ld.global.f32 	%f8, [%rd9+12];
	// begin inline asm
	{  cvt.rn.bf16.f32 %rs41, %f8;}

	// end inline asm
	ld.global.f32 	%f9, [%rd11+-20];
	// begin inline asm
	{  cvt.rn.bf16.f32 %rs42, %f9;}

	// end inline asm
	// begin inline asm
	{ mul.bf16 %rs43,%rs41,%rs42; }

	// end inline asm
	// begin inline asm
	{ add.bf16 %rs46,%rs38,%rs43; }

	// end inline asm
	ld.global.f32 	%f10, [%rd9+16];
	// begin inline asm
	{  cvt.rn.bf16.f32 %rs49, %f10;}

	// end inline asm
	ld.global.f32 	%f11, [%rd11+-16];
	// begin inline asm
	{  cvt.rn.bf16.f32 %rs50, %f11;}

	// end inline asm
	// begin inline asm
	{ mul.bf16 %rs51,%rs49,%rs50; }

	// end inline asm
	// begin inline asm
	{ add.bf16 %rs54,%rs46,%rs51; }

	// end inline asm
	ld.global.f32 	%f12, [%rd9+20];
	// begin inline asm
	{  cvt.rn.bf16.f32 %rs57, %f12;}

	// end inline asm
	ld.global.f32 	%f13, [%rd11+-12];
	// begin inline asm
	{  cvt.rn.bf16.f32 %rs58, %f13;}

	// end inline asm
	// begin inline asm
	{ mul.bf16 %rs59,%rs57,%rs58; }

	// end inline asm
	// begin inline asm
	{ add.bf16 %rs62,%rs54,%rs59; }

	// end inline asm
	ld.global.f32 	%f14, [%rd9+24];
	// begin inline asm
	{  cvt.rn.bf16.f32 %rs65, %f14;}

	// end inline asm
	ld.global.f32 	%f15, [%rd11+-8];
	// begin inline asm
	{  cvt.rn.bf16.f32 %rs66, %f15;}

	// end inline asm
	// begin inline asm
	{ mul.bf16 %rs67,%rs65,%rs66; }

	// end inline asm
	// begin inline asm
	{ add.bf16 %rs70,%rs62,%rs67; }

	// end inline asm
	ld.global.f32 	%f16, [%rd9+28];
	// begin inline asm
	{  cvt.rn.bf16.f32 %rs73, %f16;}

	// end inline asm
	ld.global.f32 	%f17, [%rd11+-4];
	// begin inline asm
	{  cvt.rn.bf16.f32 %rs74, %f17;}

	// end inline asm
	// begin inline asm
	{ mul.bf16 %rs75,%rs73,%rs74; }

	// end inline asm
	// begin inline asm
	{ add.bf16 %rs78,%rs70,%rs75; }

	// end inline asm
	ld.global.f32 	%f18, [%rd9+32];
	// begin inline asm
	{  cvt.rn.bf16.f32 %rs81, %f18;}

	// end inline asm
	ld.global.f32 	%f19, [%rd11];
	// begin inline asm
	{  cvt.rn.bf16.f32 %rs82, %f19;}

	// end inline asm
	// begin inline asm
	{ mul.bf16 %rs83,%rs81,%rs82; }

	// end inline asm
	// begin inline asm
	{ add.bf16 %rs86,%rs78,%rs83; }

	// end inline asm
	ld.global.f32 	%f20, [%rd9+36];
	// begin inline asm
	{  cvt.rn.bf16.f32 %rs89, %f20;}

	// end inline asm
	ld.global.f32 	%f21, [%rd11+4];
	// begin inline asm
	{  cvt.rn.bf16.f32 %rs90, %f21;}

	// end inline asm
	// begin inline asm
	{ mul.bf16 %rs91,%rs89,%rs90; }

	// end inline asm
	// begin inline asm
	{ add.bf16 %rs94,%rs86,%rs91; }

	// end inline asm
	ld.global.f32 	%f22, [%rd9+40];
	// begin inline asm
	{  cvt.rn.bf16.f32 %rs97, %f22;}

	// end inline asm
	ld.global.f32 	%f23, [%rd11+8];
	// begin inline asm
	{  cvt.rn.bf16.f32 %rs98, %f23;}

	// end inline asm
	// begin inline asm
	{ mul.bf16 %rs99,%rs97,%rs98; }

	// end inline asm
	// begin inline asm
	{ add.bf16 %rs102,%rs94,%rs99; }

	// end inline asm
	ld.global.f32 	%f24, [%rd9+44];
	// begin inline asm
	{  cvt.rn.bf16.f32 %rs105, %f24;}

	// end inline asm
	ld.global.f32 	%f25, [%rd11+12];
	// begin inline asm
	{  cvt.rn.bf16.f32 %rs106, %f25;}

	// end inline asm
	// begin inline asm
	{ mul.bf16 %rs107,%rs105,%rs106; }

	// end inline asm
	// begin inline asm
	{ add.bf16 %rs110,%rs102,%rs107; }

	// end inline asm
	ld.global.f32 	%f26, [%rd9+48];
	// begin inline asm
	{  cvt.rn.bf16.f32 %rs113, %f26;}

	// end inline asm
	ld.global.f32 	%f27, [%rd11+16];
	// begin inline asm
	{  cvt.rn.bf16.f32 %rs114, %f27;}

	// end inline asm
	// begin inline asm
	{ mul.bf16 %rs115,%rs113,%rs114; }

	// end inline asm
	// begin inline asm
	{ add.bf16 %rs118,%rs110,%rs115; }

	// end inline asm
	ld.global.f32 	%f28, [%rd9+52];
	// begin inline asm
	{  cvt.rn.bf16.f32 %rs121, %f28;}

	// end inline asm
	ld.global.f32 	%f29, [%rd11+20];
	// begin inline asm
	{  cvt.rn.bf16.f32 %rs122, %f29;}

	// end inline asm
	// begin inline asm
	{ mul.bf16 %rs123,%rs121,%rs122; }

	// end inline asm
	// begin inline asm
	{ add.bf16 %rs126,%rs118,%rs123; }

	// end inline asm
	ld.global.f32 	%f30, [%rd9+56];
	// begin inline asm
	{  cvt.rn.bf16.f32 %rs129, %f30;}

	// end inline asm
	ld.global.f32 	%f31, [%rd11+24];
	// begin inline asm
	{  cvt.rn.bf16.f32 %rs130, %f31;}

	// end inline asm
	// begin inline asm
	{ mul.bf16 %rs131,%rs129,%rs130; }

	// end inline asm
	// begin inline asm
	{ add.bf16 %rs134,%rs126,%rs131; }

	// end inline asm
	ld.global.f32 	%f32, [%rd9+60];
	// begin inline asm
	{  cvt.rn.bf16.f32 %rs137, %f32;}

	// end inline asm
	ld.global.f32 	%f33, [%rd11+28];
	// begin inline asm
	{  cvt.rn.bf16.f32 %rs138, %f33;}

	// end inline asm
	// begin inline asm
	{ mul.bf16 %rs139,%rs137,%rs138; }

	// end inline asm
	// begin inline asm
	{ add.bf16 %rs271,%rs134,%rs139; }

	// end inline asm
	add.s32 	%r53, %r53, 16;
	add.s32 	%r52, %r52, 16;
	add.s32 	%r51, %r51, 16;
	setp.ne.s32 	%p4, %r53, 0;
	@%p4 bra 	$L__BB0_4;
$L__BB0_5:
	setp.eq.s32 	%p5, %r7, 0;
	@%p5 bra 	$L__BB0_14;
	and.b32  	%r17, %r33, 7;
	setp.lt.u32 	%p6, %r7, 8;
	@%p6 bra 	$L__BB0_8;
	add.s32 	%r45, %r55, %r5;
	mul.wide.s32 	%rd12, %r45, 4;
	add.s64 	%rd13, %rd2, %rd12;
	ld.global.f32 	%f34, [%rd13];
	// begin inline asm
	{  cvt.rn.bf16.f32 %rs146, %f34;}

	// end inline asm
	add.s32 	%r46, %r55, %r6;
	mul.wide.s32 	%rd14, %r46, 4;
	add.s64 	%rd15, %rd1, %rd14;
	ld.global.f32 	%f35, [%rd15];
	// begin inline asm
	{  cvt.rn.bf16.f32 %rs147, %f35;}

	// end inline asm
	// begin inline asm
	{ mul.bf16 %rs148,%rs146,%rs147; }

	// end inline asm
	// begin inline asm
	{ add.bf16 %rs151,%rs271,%rs148; }

	// end inline asm
	ld.global.f32 	%f36, [%rd13+4];
	// begin inline asm
	{  cvt.rn.bf16.f32 %rs154, %f36;}

	// end inline asm
	ld.global.f32 	%f37, [%rd15+4];
	// begin inline asm
	{  cvt.rn.bf16.f32 %rs155, %f37;}

	// end inline asm
	// begin inline asm
	{ mul.bf16 %rs156,%rs154,%rs155; }

	// end inline asm
	// begin inline asm
	{ add.bf16 %rs159,%rs151,%rs156; }

	// end inline asm
	ld.global.f32 	%f38, [%rd13+8];
	// begin inline asm
	{  cvt.rn.bf16.f32 %rs162, %f38;}

	// end inline asm
	ld.global.f32 	%f39, [%rd15+8];
	// begin inline asm
	{  cvt.rn.bf16.f32 %rs163, %f39;}

	// end inline asm
	// begin inline asm
	{ mul.bf16 %rs164,%rs162,%rs163; }

	// end inline asm
	// begin inline asm
	{ add.bf16 %rs167,%rs159,%rs164; }

	// end inline asm
	ld.global.f32 	%f40, [%rd13+12];
	// begin inline asm
	{  cvt.rn.bf16.f32 %rs170, %f40;}

	// end inline asm
	ld.global.f32 	%f41, [%rd15+12];
	// begin inline asm
	{  cvt.rn.bf16.f32 %rs171, %f41;}

	// end inline asm
	// begin inline asm
	{ mul.bf16 %rs172,%rs170,%rs171; }

	// end inline asm
	// begin inline asm
	{ add.bf16 %rs175,%rs167,%rs172; }

	// end inline asm
	ld.global.f32 	%f42, [%rd13+16];
	// begin inline asm
	{  cvt.rn.bf16.f32 %rs178, %f42;}

	// end inline asm
	ld.global.f32 	%f43, [%rd15+16];
	// begin inline asm
	{  cvt.rn.bf16.f32 %rs179, %f43;}

	// end inline asm
	// begin inline asm
	{ mul.bf16 %rs180,%rs178,%rs179; }

	// end inline asm
	// begin inline asm
	{ add.bf16 %rs183,%rs175,%rs180; }

	// end inline asm
	ld.global.f32 	%f44, [%rd13+20];
	// begin inline asm
	{  cvt.rn.bf16.f32 %rs186, %f44;}

	// end inline asm
	ld.global.f32 	%f45, [%rd15+20];
	// begin inline asm
	{  cvt.rn.bf16.f32 %rs187, %f45;}

	// end inline asm
	// begin inline asm
	{ mul.bf16 %rs188,%rs186,%rs187; }

	// end inline asm
	// begin inline asm
	{ add.bf16 %rs191,%rs183,%rs188; }

	// end inline asm
	ld.global.f32 	%f46, [%rd13+24];
	// begin inline asm
	{  cvt.rn.bf16.f32 %rs194, %f46;}

	// end inline asm
	ld.global.f32 	%f47, [%rd15+24];
	// begin inline asm
	{  cvt.rn.bf16.f32 %rs195, %f47;}

	// end inline asm
	// begin inline asm
	{ mul.bf16 %rs196,%rs194,%rs195; }

	// end inline asm
	// begin inline asm
	{ add.bf16 %rs199,%rs191,%rs196; }

	// end inline asm
	ld.global.f32 	%f48, [%rd13+28];
	// begin inline asm
	{  cvt.rn.bf16.f32 %rs202, %f48;}

	// end inline asm
	ld.global.f32 	%f49, [%rd15+28];
	// begin inline asm
	{  cvt.rn.bf16.f32 %rs203, %f49;}

	// end inline asm
	// begin inline asm
	{ mul.bf16 %rs204,%rs202,%rs203; }

	// end inline asm
	// begin inline asm
	{ add.bf16 %rs271,%rs199,%rs204; }

	// end inline asm
	add.s32 	%r55, %r55, 8;
$L__BB0_8:
	setp.eq.s32 	%p7, %r17, 0;
	@%p7 bra 	$L__BB0_14;
	and.b32  	%r20, %r33, 3;
	setp.lt.u32 	%p8, %r17, 4;
	@%p8 bra 	$L__BB0_11;
	add.s32 	%r47, %r55, %r5;
	mul.wide.s32 	%rd16, %r47, 4;
	add.s64 	%rd17, %rd2, %rd16;
	ld.global.f32 	%f50, [%rd17];
	// begin inline asm
	{  cvt.rn.bf16.f32 %rs211, %f50;}

	// end inline asm
	add.s32 	%r48, %r55, %r6;
	mul.wide.s32 	%rd18, %r48, 4;
	add.s64 	%rd19, %rd1, %rd18;
	ld.global.f32 	%f51, [%rd19];
	// begin inline asm
	{  cvt.rn.bf16.f32 %rs212, %f51;}

	// end inline asm
	// begin inline asm
	{ mul.bf16 %rs213,%rs211,%rs212; }

	// end inline asm
	// begin inline asm
	{ add.bf16 %rs216,%rs271,%rs213; }

	// end inline asm
	ld.global.f32 	%f52, [%rd17+4];
	// begin inline asm
	{  cvt.rn.bf16.f32 %rs219, %f52;}

	// end inline asm
	ld.global.f32 	%f53, [%rd19+4];
	// begin inline asm
	{  cvt.rn.bf16.f32 %rs220, %f53;}

	// end inline asm
	// begin inline asm
	{ mul.bf16 %rs221,%rs219,%rs220; }

	// end inline asm
	// begin inline asm
	{ add.bf16 %rs224,%rs216,%rs221; }

	// end inline asm
	ld.global.f32 	%f54, [%rd17+8];
	// begin inline asm
	{  cvt.rn.bf16.f32 %rs227, %f54;}

	// end inline asm
	ld.global.f32 	%f55, [%rd19+8];
	// begin inline asm
	{  cvt.rn.bf16.f32 %rs228, %f55;}

	// end inline asm
	// begin inline asm
	{ mul.bf16 %rs229,%rs227,%rs228; }

	// end inline asm
	// begin inline asm
	{ add.bf16 %rs232,%rs224,%rs229; }

	// end inline asm
	ld.global.f32 	%f56, [%rd17+12];
	// begin inline asm
	{  cvt.rn.bf16.f32 %rs235, %f56;}

	// end inline asm
	ld.global.f32 	%f57, [%rd19+12];
	// begin inline asm
	{  cvt.rn.bf16.f32 %rs236, %f57;}

	// end inline asm
	// begin inline asm
	{ mul.bf16 %rs237,%rs235,%rs236; }

	// end inline asm
	// begin inline asm
	{ add.bf16 %rs271,%rs232,%rs237; }

	// end inline asm
	add.s32 	%r55, %r55, 4;
$L__BB0_11:
	setp.eq.s32 	%p9, %r20, 0;
	@%p9 bra 	$L__BB0_14;
	add.s32 	%r59, %r55, %r6;
	add.s32 	%r58, %r55, %r5;
	neg.s32 	%r57, %r20;
$L__BB0_13:
	.pragma "nounroll";
	mul.wide.s32 	%rd20, %r59, 4;
	add.s64 	%rd21, %rd1, %rd20;
	mul.wide.s32 	%rd22, %r58, 4;
	add.s64 	%rd23, %rd2, %rd22;
	ld.global.f32 	%f58, [%rd23];
	// begin inline asm
	{  cvt.rn.bf16.f32 %rs243, %f58;}

	// end inline asm
	ld.global.f32 	%f59, [%rd21];
	// begin inline asm
	{  cvt.rn.bf16.f32 %rs244, %f59;}

	// end inline asm
	// begin inline asm
	{ mul.bf16 %rs245,%rs243,%rs244; }

	// end inline asm
	// begin inline asm
	{ add.bf16 %rs271,%rs271,%rs245; }

	// end inline asm
	add.s32 	%r59, %r59, 1;
	add.s32 	%r58, %r58, 1;
	add.s32 	%r57, %r57, 1;
	setp.ne.s32 	%p10, %r57, 0;
	@%p10 bra 	$L__BB0_13;
$L__BB0_14:
	cvt.rn.f32.s32 	%f63, %r33;
	rcp.rn.f32 	%f60, %f63;
	// begin inline asm
	{  cvt.rn.bf16.f32 %rs251, %f60;}

	// end inline asm
	// begin inline asm
	{ mul.bf16 %rs252,%rs271,%rs251; }

	// end inline asm
	cvta.to.global.u64 	%rd24, %rd4;
	mul.wide.s32 	%rd25, %r4, 4;
	add.s64 	%rd26, %rd24, %rd25;
	ld.global.f32 	%f61, [%rd26];
	// begin inline asm
	{  cvt.rn.bf16.f32 %rs255, %f61;}

	// end inline asm
	// begin inline asm
	{ add.bf16 %rs256,%rs252,%rs255; }

	// end inline asm
	// begin inline asm
	{ mul.bf16 %rs259,%rs256,%rs256; }

	// end inline asm
	// begin inline asm
	{ cvt.f32.bf16 %f62, %rs259;}

	// end inline asm
	mad.lo.s32 	%r49, %r2, %r32, %r3;
	mad.lo.s32 	%r50, %r49, %r33, %r4;
	cvta.to.global.u64 	%rd27, %rd5;
	mul.wide.s32 	%rd28, %r50, 4;
	add.s64 	%rd29, %rd27, %rd28;
	st.global.f32 	[%rd29], %f62;
$L__BB0_15:
	ret;

}


// ===== COMPILED SASS (sm_100) =====

	.target	sm_100

	.elftype	@"ET_EXEC"


//--------------------- .note.nv.tkinfo           --------------------------
	.section	.note.nv.tkinfo,"",@"SHT_NOTE"
	.sectionflags	@"SHF_NOTE_NV_TKINFO"
	.tkinfo
        /*0018*/ 	.word	0x00000002
        /*0030*/ 	.string	""
        /*0030*/ 	.string	"ptxas"
        /*0030*/ 	.string	"Cuda compilation tools, release 13.0, V13.0.88"
        /*0030*/ 	.string	"Build cuda_13.0.r13.0/compiler.36424714_0"
        /*0030*/ 	.string	"-arch sm_100 -m 64 "



//--------------------- .note.nv.cuinfo           --------------------------
	.section	.note.nv.cuinfo,"",@"SHT_NOTE"
	.sectionflags	@"SHF_NOTE_NV_CUINFO"
        /*0018*/ 	.short	0x0002
        /*001a*/ 	.short	0x0064
        /*001c*/ 	.short	0x0082
	.zero		2


//--------------------- .nv.info                  --------------------------
	.section	.nv.info,"",@"SHT_CUDA_INFO"
	.align	4


	//----- nvinfo : EIATTR_REGCOUNT
	.align		4
        /*0000*/ 	.byte	0x04, 0x2f
        /*0002*/ 	.short	(.L_1 - .L_0)
	.align		4
.L_0:
        /*0004*/ 	.word	index@(_Z36transformer_encoder_kernel_int8_bf16PKfS0_S0_Pfiii)
        /*0008*/ 	.word	0x0000001f


	//----- nvinfo : EIATTR_FRAME_SIZE
	.align		4
.L_1:
        /*000c*/ 	.byte	0x04, 0x11
        /*000e*/ 	.short	(.L_3 - .L_2)
	.align		4
.L_2:
        /*0010*/ 	.word	index@($__internal_0_$__cuda_sm20_rcp_rn_f32_slowpath)
        /*0014*/ 	.word	0x00000000


	//----- nvinfo : EIATTR_FRAME_SIZE
	.align		4
.L_3:
        /*0018*/ 	.byte	0x04, 0x11
        /*001a*/ 	.short	(.L_5 - .L_4)
	.align		4
.L_4:
        /*001c*/ 	.word	index@(_Z36transformer_encoder_kernel_int8_bf16PKfS0_S0_Pfiii)
        /*0020*/ 	.word	0x00000000


	//----- nvinfo : EIATTR_MIN_STACK_SIZE
	.align		4
.L_5:
        /*0024*/ 	.byte	0x04, 0x12
        /*0026*/ 	.short	(.L_7 - .L_6)
	.align		4
.L_6:
        /*0028*/ 	.word	index@(_Z36transformer_encoder_kernel_int8_bf16PKfS0_S0_Pfiii)
        /*002c*/ 	.word	0x00000000
.L_7:


//--------------------- .nv.compat                --------------------------
	.section	.nv.compat,"",@"SHT_CUDA_COMPAT_INFO"
	.align	4
        /*0000*/ 	.byte	0x02, 0x09, 0x00, 0x00, 0x02, 0x02, 0x01, 0x00, 0x02, 0x05, 0x05, 0x00, 0x03, 0x07, 0x01, 0x01
        /*0010*/ 	.byte	0x02, 0x03, 0x00, 0x00, 0x02, 0x06, 0x01, 0x00, 0x04, 0x0b, 0x08, 0x00, 0x09, 0x00, 0x00, 0x00
        /*0020*/ 	.byte	0x00, 0x00, 0x00, 0x00


//--------------------- .nv.info._Z36transformer_encoder_kernel_int8_bf16PKfS0_S0_Pfiii --------------------------
	.section	.nv.info._Z36transformer_encoder_kernel_int8_bf16PKfS0_S0_Pfiii,"",@"SHT_CUDA_INFO"
	.sectionflags	@""
	.align	4


	//----- nvinfo : EIATTR_CUDA_API_VERSION
	.align		4
        /*0000*/ 	.byte	0x04, 0x37
        /*0002*/ 	.short	(.L_9 - .L_8)
.L_8:
        /*0004*/ 	.word	0x00000082


	//----- nvinfo : EIATTR_KPARAM_INFO
	.align		4
.L_9:
        /*0008*/ 	.byte	0x04, 0x17
        /*000a*/ 	.short	(.L_11 - .L_10)
.L_10:
        /*000c*/ 	.word	0x00000000
        /*0010*/ 	.short	0x0006
        /*0012*/ 	.short	0x0028
        /*0014*/ 	.byte	0x00, 0xf0, 0x11, 0x00


	//----- nvinfo : EIATTR_KPARAM_INFO
	.align		4
.L_11:
        /*0018*/ 	.byte	0x04, 0x17
        /*001a*/ 	.short	(.L_13 - .L_12)
.L_12:
        /*001c*/ 	.word	0x00000000
        /*0020*/ 	.short	0x0005
        /*0022*/ 	.short	0x0024
        /*0024*/ 	.byte	0x00, 0xf0, 0x11, 0x00


	//----- nvinfo : EIATTR_KPARAM_INFO
	.align		4
.L_13:
        /*0028*/ 	.byte	0x04, 0x17
        /*002a*/ 	.short	(.L_15 - .L_14)
.L_14:
        /*002c*/ 	.word	0x00000000
        /*0030*/ 	.short	0x0004
        /*0032*/ 	.short	0x0020
        /*0034*/ 	.byte	0x00, 0xf0, 0x11, 0x00


	//----- nvinfo : EIATTR_KPARAM_INFO
	.align		4
.L_15:
        /*0038*/ 	.byte	0x04, 0x17
        /*003a*/ 	.short	(.L_17 - .L_16)
.L_16:
        /*003c*/ 	.word	0x00000000
        /*0040*/ 	.short	0x0003
        /*0042*/ 	.short	0x0018
        /*0044*/ 	.byte	0x00, 0xf5, 0x21, 0x00


	//----- nvinfo : EIATTR_KPARAM_INFO
	.align		4
.L_17:
        /*0048*/ 	.byte	0x04, 0x17
        /*004a*/ 	.short	(.L_19 - .L_18)
.L_18:
        /*004c*/ 	.word	0x00000000
        /*0050*/ 	.short	0x0002
        /*0052*/ 	.short	0x0010
        /*0054*/ 	.byte	0x00, 0xf5, 0x21, 0x00


	//----- nvinfo : EIATTR_KPARAM_INFO
	.align		4
.L_19:
        /*0058*/ 	.byte	0x04, 0x17
        /*005a*/ 	.short	(.L_21 - .L_20)
.L_20:
        /*005c*/ 	.word	0x00000000
        /*0060*/ 	.short	0x0001
        /*0062*/ 	.short	0x0008
        /*0064*/ 	.byte	0x00, 0xf5, 0x21, 0x00


	//----- nvinfo : EIATTR_KPARAM_INFO
	.align		4
.L_21:
        /*0068*/ 	.byte	0x04, 0x17
        /*006a*/ 	.short	(.L_23 - .L_22)
.L_22:
        /*006c*/ 	.word	0x00000000
        /*0070*/ 	.short	0x0000
        /*0072*/ 	.short	0x0000
        /*0074*/ 	.byte	0x00, 0xf5, 0x21, 0x00


	//----- nvinfo : EIATTR_SPARSE_MMA_MASK
	.align		4
.L_23:
        /*0078*/ 	.byte	0x03, 0x50
        /*007a*/ 	.short	0x0000


	//----- nvinfo : EIATTR_MAXREG_COUNT
	.align		4
        /*007c*/ 	.byte	0x03, 0x1b
        /*007e*/ 	.short	0x00ff


	//----- nvinfo : EIATTR_MERCURY_ISA_VERSION
	.align		4
        /*0080*/ 	.byte	0x03, 0x5f
        /*0082*/ 	.short	0x0101


	//----- nvinfo : EIATTR_VRC_CTA_INIT_COUNT
	.align		4
        /*0084*/ 	.byte	0x02, 0x4a
	.zero		1
	.zero		1


	//----- nvinfo : EIATTR_EXIT_INSTR_OFFSETS
	.align		4
        /*0088*/ 	.byte	0x04, 0x1c
        /*008a*/ 	.short	(.L_25 - .L_24)


	//   ....[0]....
.L_24:
        /*008c*/ 	.word	0x000000a0


	//   ....[1]....
        /*0090*/ 	.word	0x000011a0


	//----- nvinfo : EIATTR_CRS_STACK_SIZE
	.align		4
.L_25:
        /*0094*/ 	.byte	0x04, 0x1e
        /*0096*/ 	.short	(.L_27 - .L_26)
.L_26:
        /*0098*/ 	.word	0x00000000


	//----- nvinfo : EIATTR_CBANK_PARAM_SIZE
	.align		4
.L_27:
        /*009c*/ 	.byte	0x03, 0x19
        /*009e*/ 	.short	0x002c


	//----- nvinfo : EIATTR_PARAM_CBANK
	.align		4
        /*00a0*/ 	.byte	0x04, 0x0a
        /*00a2*/ 	.short	(.L_29 - .L_28)
	.align		4
.L_28:
        /*00a4*/ 	.word	index@(.nv.constant0._Z36transformer_encoder_kernel_int8_bf16PKfS0_S0_Pfiii)
        /*00a8*/ 	.short	0x0380
        /*00aa*/ 	.short	0x002c


	//----- nvinfo : EIATTR_SW_WAR
	.align		4
.L_29:
        /*00ac*/ 	.byte	0x04, 0x36
        /*00ae*/ 	.short	(.L_31 - .L_30)
.L_30:
        /*00b0*/ 	.word	0x00000008
.L_31:


//--------------------- .nv.callgraph             --------------------------
	.section	.nv.callgraph,"",@"SHT_CUDA_CALLGRAPH"
	.align	4
	.sectionentsize	8
	.align		4
        /*0000*/ 	.word	0x00000000
	.align		4
        /*0004*/ 	.word	0xffffffff
	.align		4
        /*0008*/ 	.word	0x00000000
	.align		4
        /*000c*/ 	.word	0xfffffffe
	.align		4
        /*0010*/ 	.word	0x00000000
	.align		4
        /*0014*/ 	.word	0xfffffffd
	.align		4
        /*0018*/ 	.word	0x00000000
	.align		4
        /*001c*/ 	.word	0xfffffffc


//--------------------- .text._Z36transformer_encoder_kernel_int8_bf16PKfS0_S0_Pfiii --------------------------
	.section	.text._Z36transformer_encoder_kernel_int8_bf16PKfS0_S0_Pfiii,"ax",@progbits
	.align	128
        .global         _Z36transformer_encoder_kernel_int8_bf16PKfS0_S0_Pfiii
        .type           _Z36transformer_encoder_kernel_int8_bf16PKfS0_S0_Pfiii,@function
        .size           _Z36transformer_encoder_kernel_int8_bf16PKfS0_S0_Pfiii,(.L_x_12 - _Z36transformer_encoder_kernel_int8_bf16PKfS0_S0_Pfiii)
        .other          _Z36transformer_encoder_kernel_int8_bf16PKfS0_S0_Pfiii,@"STO_CUDA_ENTRY STV_DEFAULT"
_Z36transformer_encoder_kernel_int8_bf16PKfS0_S0_Pfiii:
.text._Z36transformer_encoder_kernel_int8_bf16PKfS0_S0_Pfiii:
[----:B------:R-:W-:Y:S01]  /*0000*/  LDC R1, c[0x0][0x37c] ;  /* 0x0000df00ff017b82 */ /* 0x000fe20000000800 */
[----:B------:R-:W0:Y:S07]  /*0010*/  S2R R3, SR_TID.X ;  /* 0x0000000000037919 */ /* 0x000e2e0000002100 */
[----:B------:R-:W0:Y:S01]  /*0020*/  S2UR UR6, SR_CTAID.X ;  /* 0x00000000000679c3 */ /* 0x000e220000002500 */
[----:B------:R-:W1:Y:S07]  /*0030*/  LDCU.64 UR4, c[0x0][0x3a0] ;  /* 0x00007400ff0477ac */ /* 0x000e6e0008000a00 */
[----:B------:R-:W0:Y:S08]  /*0040*/  LDC R2, c[0x0][0x360] ;  /* 0x0000d800ff027b82 */ /* 0x000e300000000800 */
[----:B------:R-:W2:Y:S01]  /*0050*/  LDC R0, c[0x0][0x3a8] ;  /* 0x0000ea00ff007b82 */ /* 0x000ea20000000800 */
[----:B-1----:R-:W-:Y:S01]  /*0060*/  UIMAD UR4, UR5, UR4, URZ ;  /* 0x00000004050472a4 */ /* 0x002fe2000f8e02ff */
[----:B0-----:R-:W-:-:S05]  /*0070*/  IMAD R2, R2, UR6, R3 ;  /* 0x0000000602027c24 */ /* 0x001fca000f8e0203 */
[----:B--2---:R-:W-:-:S05]  /*0080*/  IMAD R3, R0, UR4, RZ ;  /* 0x0000000400037c24 */ /* 0x004fca000f8e02ff */
[----:B------:R-:W-:-:S13]  /*0090*/  ISETP.GE.AND P0, PT, R2, R3, PT ;  /* 0x000000030200720c */ /* 0x000fda0003f06270 */
[----:B------:R-:W-:Y:S05]  /*00a0*/  @P0 EXIT ;  /* 0x000000000000094d */ /* 0x000fea0003800000 */
[----:B------:R-:W-:Y:S01]  /*00b0*/  IMAD R3, R0, UR5, RZ ;  /* 0x0000000500037c24 */ /* 0x000fe2000f8e02ff */
[----:B------:R-:W-:Y:S01]  /*00c0*/  IABS R9, R2 ;  /* 0x0000000200097213 */ /* 0x000fe20000000000 */
[----:B------:R-:W0:Y:S01]  /*00d0*/  LDCU.64 UR6, c[0x0][0x358] ;  /* 0x00006b00ff0677ac */ /* 0x000e220008000a00 */
[----:B------:R-:W-:Y:S02]  /*00e0*/  PRMT R15, RZ, 0x7610, R15 ;  /* 0x00007610ff0f7816 */ /* 0x000fe4000000000f */
[-C--:B------:R-:W-:Y:S02]  /*00f0*/  IABS R12, R3.reuse ;  /* 0x00000003000c7213 */ /* 0x080fe40000000000 */
[----:B------:R-:W-:Y:S02]  /*0100*/  IABS R10, R3 ;  /* 0x00000003000a7213 */ /* 0x000fe40000000000 */
[----:B------:R-:W1:Y:S08]  /*0110*/  I2F.RP R6, R12 ;  /* 0x0000000c00067306 */ /* 0x000e700000209400 */
[----:B-1----:R-:W1:Y:S02]  /*0120*/  MUFU.RCP R6, R6 ;  /* 0x0000000600067308 */ /* 0x002e640000001000 */
[----:B-1----:R-:W-:-:S06]  /*0130*/  VIADD R4, R6, 0xffffffe ;  /* 0x0ffffffe06047836 */ /* 0x002fcc0000000000 */
[----:B------:R1:W2:Y:S02]  /*0140*/  F2I.FTZ.U32.TRUNC.NTZ R5, R4 ;  /* 0x0000000400057305 */ /* 0x0002a4000021f000 */
[----:B-1----:R-:W-:Y:S02]  /*0150*/  IMAD.MOV.U32 R4, RZ, RZ, RZ ;  /* 0x000000ffff047224 */ /* 0x002fe400078e00ff */
[----:B--2---:R-:W-:-:S04]  /*0160*/  IMAD.MOV R7, RZ, RZ, -R5 ;  /* 0x000000ffff077224 */ /* 0x004fc800078e0a05 */
[----:B------:R-:W-:-:S04]  /*0170*/  IMAD R7, R7, R12, RZ ;  /* 0x0000000c07077224 */ /* 0x000fc800078e02ff */
[----:B------:R-:W-:Y:S01]  /*0180*/  IMAD.HI.U32 R8, R5, R7, R4 ;  /* 0x0000000705087227 */ /* 0x000fe200078e0004 */
[----:B------:R-:W-:Y:S02]  /*0190*/  MOV R5, R9 ;  /* 0x0000000900057202 */ /* 0x000fe40000000f00 */
[----:B------:R-:W-:Y:S01]  /*01a0*/  IABS R4, R0 ;  /* 0x0000000000047213 */ /* 0x000fe20000000000 */
[----:B------:R-:W-:Y:S02]  /*01b0*/  IMAD.MOV R7, RZ, RZ, -R10 ;  /* 0x000000ffff077224 */ /* 0x000fe400078e0a0a */
[----:B------:R-:W-:Y:S01]  /*01c0*/  IMAD.HI.U32 R6, R8, R5, RZ ;  /* 0x0000000508067227 */ /* 0x000fe200078e00ff */
[----:B------:R-:W1:Y:S03]  /*01d0*/  I2F.RP R10, R4 ;  /* 0x00000004000a7306 */ /* 0x000e660000209400 */
[----:B------:R-:W-:-:S05]  /*01e0*/  IMAD R7, R6, R7, R5 ;  /* 0x0000000706077224 */ /* 0x000fca00078e0205 */
[----:B------:R-:W-:Y:S01]  /*01f0*/  ISETP.GT.U32.AND P1, PT, R12, R7, PT ;  /* 0x000000070c00720c */ /* 0x000fe20003f24070 */
[----:B-1----:R-:W1:-:S12]  /*0200*/  MUFU.RCP R10, R10 ;  /* 0x0000000a000a7308 */ /* 0x002e580000001000 */
[----:B------:R-:W-:Y:S02]  /*0210*/  @!P1 IMAD.IADD R7, R7, 0x1, -R12 ;  /* 0x0000000107079824 */ /* 0x000fe400078e0a0c */
[----:B------:R-:W-:Y:S01]  /*0220*/  @!P1 VIADD R6, R6, 0x1 ;  /* 0x0000000106069836 */ /* 0x000fe20000000000 */
[----:B------:R-:W-:Y:S02]  /*0230*/  ISETP.NE.AND P1, PT, R3, RZ, PT ;  /* 0x000000ff0300720c */ /* 0x000fe40003f25270 */
[----:B------:R-:W-:Y:S02]  /*0240*/  ISETP.GE.U32.AND P0, PT, R7, R12, PT ;  /* 0x0000000c0700720c */ /* 0x000fe40003f06070 */
[----:B------:R-:W-:-:S04]  /*0250*/  LOP3.LUT R7, R2, R3, RZ, 0x3c, !PT ;  /* 0x0000000302077212 */ /* 0x000fc800078e3cff */
[----:B------:R-:W-:Y:S02]  /*0260*/  ISETP.GE.AND P2, PT, R7, RZ, PT ;  /* 0x000000ff0700720c */ /* 0x000fe40003f46270 */
[----:B-1----:R-:W-:-:S04]  /*0270*/  IADD3 R8, PT, PT, R10, 0xffffffe, RZ ;  /* 0x0ffffffe0a087810 */ /* 0x002fc80007ffe0ff */
[----:B------:R1:W2:Y:S01]  /*0280*/  F2I.FTZ.U32.TRUNC.NTZ R9, R8 ;  /* 0x0000000800097305 */ /* 0x0002a2000021f000 */
[----:B------:R-:W-:-:S06]  /*0290*/  @P0 VIADD R6, R6, 0x1 ;  /* 0x0000000106060836 */ /* 0x000fcc0000000000 */
[----:B------:R-:W-:Y:S02]  /*02a0*/  @!P2 IADD3 R6, PT, PT, -R6, RZ, RZ ;  /* 0x000000ff0606a210 */ /* 0x000fe40007ffe1ff */
[----:B------:R-:W-:Y:S01]  /*02b0*/  @!P1 LOP3.LUT R6, RZ, R3, RZ, 0x33, !PT ;  /* 0x00000003ff069212 */ /* 0x000fe200078e33ff */
[----:B-1----:R-:W-:-:S04]  /*02c0*/  HFMA2 R8, -RZ, RZ, 0, 0 ;  /* 0x00000000ff087431 */ /* 0x002fc800000001ff */
[----:B------:R-:W-:Y:S02]  /*02d0*/  IMAD.MOV R7, RZ, RZ, -R6 ;  /* 0x000000ffff077224 */ /* 0x000fe400078e0a06 */
[----:B--2---:R-:W-:Y:S02]  /*02e0*/  IMAD.MOV R11, RZ, RZ, -R9 ;  /* 0x000000ffff0b7224 */ /* 0x004fe400078e0a09 */
[----:B------:R-:W-:Y:S02]  /*02f0*/  IMAD R3, R3, R7, R2 ;  /* 0x0000000703037224 */ /* 0x000fe400078e0202 */
[----:B------:R-:W-:-:S03]  /*0300*/  IMAD R7, R11, R4, RZ ;  /* 0x000000040b077224 */ /* 0x000fc600078e02ff */
[----:B------:R-:W-:Y:S01]  /*0310*/  IABS R10, R3 ;  /* 0x00000003000a7213 */ /* 0x000fe20000000000 */
[----:B------:R-:W-:Y:S01]  /*0320*/  IMAD.HI.U32 R8, R9, R7, R8 ;  /* 0x0000000709087227 */ /* 0x000fe200078e0008 */
[----:B------:R-:W-:-:S03]  /*0330*/  LOP3.LUT R3, R3, R0, RZ, 0x3c, !PT ;  /* 0x0000000003037212 */ /* 0x000fc600078e3cff */
[----:B------:R-:W-:Y:S01]  /*0340*/  IMAD.MOV.U32 R9, RZ, RZ, R10 ;  /* 0x000000ffff097224 */ /* 0x000fe200078e000a */
[----:B------:R-:W-:Y:S01]  /*0350*/  ISETP.GE.AND P2, PT, R3, RZ, PT ;  /* 0x000000ff0300720c */ /* 0x000fe20003f46270 */
[----:B------:R-:W-:-:S04]  /*0360*/  IMAD.HI.U32 R7, R8, R5, RZ ;  /* 0x0000000508077227 */ /* 0x000fc800078e00ff */
[----:B------:R-:W-:-:S04]  /*0370*/  IMAD.HI.U32 R8, R8, R9, RZ ;  /* 0x0000000908087227 */ /* 0x000fc800078e00ff */
[----:B------:R-:W-:Y:S01]  /*0380*/  IMAD.MOV R7, RZ, RZ, -R7 ;  /* 0x000000ffff077224 */ /* 0x000fe200078e0a07 */
[----:B------:R-:W-:-:S03]  /*0390*/  IADD3 R10, PT, PT, -R8, RZ, RZ ;  /* 0x000000ff080a7210 */ /* 0x000fc60007ffe1ff */
[C---:B------:R-:W-:Y:S02]  /*03a0*/  IMAD R7, R4.reuse, R7, R5 ;  /* 0x0000000704077224 */ /* 0x040fe400078e0205 */
[C---:B------:R-:W-:Y:S01]  /*03b0*/  IMAD R5, R4.reuse, R10, R9 ;  /* 0x0000000a04057224 */ /* 0x040fe200078e0209 */
[----:B------:R-:W-:Y:S02]  /*03c0*/  LOP3.LUT R9, RZ, R0, RZ, 0x33, !PT ;  /* 0x00000000ff097212 */ /* 0x000fe400078e33ff */
[C---:B------:R-:W-:Y:S02]  /*03d0*/  ISETP.GT.U32.AND P1, PT, R4.reuse, R7, PT ;  /* 0x000000070400720c */ /* 0x040fe40003f24070 */
[----:B------:R-:W-:-:S11]  /*03e0*/  ISETP.GT.U32.AND P0, PT, R4, R5, PT ;  /* 0x000000050400720c */ /* 0x000fd60003f04070 */
[--C-:B------:R-:W-:Y:S01]  /*03f0*/  @!P1 IMAD.IADD R7, R7, 0x1, -R4.reuse ;  /* 0x0000000107079824 */ /* 0x100fe200078e0a04 */
[----:B------:R-:W-:Y:S01]  /*0400*/  ISETP.GE.AND P1, PT, R2, RZ, PT ;  /* 0x000000ff0200720c */ /* 0x000fe20003f26270 */
[----:B------:R-:W-:Y:S01]  /*0410*/  @!P0 IMAD.IADD R5, R5, 0x1, -R4 ;  /* 0x0000000105058824 */ /* 0x000fe200078e0a04 */
[----:B------:R-:W-:Y:S02]  /*0420*/  @!P0 IADD3 R8, PT, PT, R8, 0x1, RZ ;  /* 0x0000000108088810 */ /* 0x000fe40007ffe0ff */
[----:B------:R-:W-:Y:S02]  /*0430*/  ISETP.GT.U32.AND P4, PT, R4, R7, PT ;  /* 0x000000070400720c */ /* 0x000fe40003f84070 */
[----:B------:R-:W-:Y:S02]  /*0440*/  ISETP.GE.U32.AND P3, PT, R5, R4, PT ;  /* 0x000000040500720c */ /* 0x000fe40003f66070 */
[----:B------:R-:W-:-:S09]  /*0450*/  ISETP.NE.AND P0, PT, R0, RZ, PT ;  /* 0x000000ff0000720c */ /* 0x000fd20003f05270 */
[----:B------:R-:W-:Y:S02]  /*0460*/  @!P4 IMAD.IADD R7, R7, 0x1, -R4 ;  /* 0x000000010707c824 */ /* 0x000fe400078e0a04 */
[----:B------:R-:W-:Y:S01]  /*0470*/  @P3 VIADD R8, R8, 0x1 ;  /* 0x0000000108083836 */ /* 0x000fe20000000000 */
[----:B------:R-:W-:Y:S02]  /*0480*/  ISETP.GE.AND P3, PT, R0, 0x1, PT ;  /* 0x000000010000780c */ /* 0x000fe40003f66270 */
[----:B------:R-:W-:Y:S01]  /*0490*/  @!P1 IADD3 R7, PT, PT, -R7, RZ, RZ ;  /* 0x000000ff07079210 */ /* 0x000fe20007ffe1ff */
[----:B------:R-:W-:-:S03]  /*04a0*/  @!P2 IMAD.MOV R8, RZ, RZ, -R8 ;  /* 0x000000ffff08a224 */ /* 0x000fc600078e0a08 */
[C---:B------:R-:W-:Y:S02]  /*04b0*/  SEL R7, R9.reuse, R7, !P0 ;  /* 0x0000000709077207 */ /* 0x040fe40004000000 */
[----:B------:R-:W-:-:S05]  /*04c0*/  SEL R9, R9, R8, !P0 ;  /* 0x0000000809097207 */ /* 0x000fca0004000000 */
[----:B0-----:R-:W-:Y:S05]  /*04d0*/  @!P3 BRA `(.L_x_0) ;  /* 0x0000000800c8b947 */ /* 0x001fea0003800000 */
[----:B------:R-:W-:Y:S01]  /*04e0*/  ISETP.GE.U32.AND P0, PT, R0, 0x10, PT ;  /* 0x000000100000780c */ /* 0x000fe20003f06070 */
[----:B------:R-:W-:Y:S01]  /*04f0*/  IMAD R3, R6, UR5, R9 ;  /* 0x0000000506037c24 */ /* 0x000fe2000f8e0209 */
[----:B------:R-:W-:Y:S01]  /*0500*/  LOP3.LUT R22, R0, 0xf, RZ, 0xc0, !PT ;  /* 0x0000000f00167812 */ /* 0x000fe200078ec0ff */
[-C--:B------:R-:W-:Y:S02]  /*0510*/  IMAD R10, R7, R0.reuse, RZ ;  /* 0x00000000070a7224 */ /* 0x080fe400078e02ff */
[----:B------:R-:W-:Y:S01]  /*0520*/  IMAD.MOV.U32 R11, RZ, RZ, RZ ;  /* 0x000000ffff0b7224 */ /* 0x000fe200078e00ff */
[----:B------:R-:W-:Y:S01]  /*0530*/  ISETP.NE.AND P1, PT, R22, RZ, PT ;  /* 0x000000ff1600720c */ /* 0x000fe20003f25270 */
[----:B------:R-:W-:-:S06]  /*0540*/  IMAD R12, R3, R0, RZ ;  /* 0x00000000030c7224 */ /* 0x000fcc00078e02ff */
[----:B------:R-:W-:Y:S06]  /*0550*/  @!P0 BRA `(.L_x_1) ;  /* 0x0000000400448947 */ /* 0x000fec0003800000 */
[----:B------:R-:W0:Y:S01]  /*0560*/  LDCU.64 UR4, c[0x0][0x388] ;  /* 0x00007100ff0477ac */ /* 0x000e220008000a00 */
[----:B------:R-:W-:Y:S01]  /*0570*/  LOP3.LUT R11, R0, 0x7ffffff0, RZ, 0xc0, !PT ;  /* 0x7ffffff0000b7812 */ /* 0x000fe200078ec0ff */
[----:B------:R-:W-:Y:S01]  /*0580*/  IMAD.MOV.U32 R13, RZ, RZ, R12 ;  /* 0x000000ffff0d7224 */ /* 0x000fe200078e000c */
[----:B------:R-:W-:-:S03]  /*0590*/  MOV R8, R10 ;  /* 0x0000000a00087202 */ /* 0x000fc60000000f00 */
[----:B------:R-:W-:Y:S01]  /*05a0*/  IMAD.MOV R14, RZ, RZ, -R11 ;  /* 0x000000ffff0e7224 */ /* 0x000fe200078e0a0b */
[----:B0-----:R-:W-:-:S04]  /*05b0*/  UIADD3 UR4, UP0, UPT, UR4, 0x20, URZ ;  /* 0x0000002004047890 */ /* 0x001fc8000ff1e0ff */
[----:B------:R-:W-:-:S12]  /*05c0*/  UIADD3.X UR5, UPT, UPT, URZ, UR5, URZ, UP0, !UPT ;  /* 0x00000005ff057290 */ /* 0x000fd800087fe4ff */
.L_x_2:
[----:B------:R-:W0:Y:S01]  /*05d0*/  LDC.64 R4, c[0x0][0x380] ;  /* 0x0000e000ff047b82 */ /* 0x000e220000000a00 */
[----:B------:R-:W-:Y:S01]  /*05e0*/  MOV R2, UR4 ;  /* 0x0000000400027c02 */ /* 0x000fe20008000f00 */
[----:B------:R-:W-:-:S04]  /*05f0*/  IMAD.U32 R3, RZ, RZ, UR5 ;  /* 0x00000005ff037e24 */ /* 0x000fc8000f8e00ff */
[----:B------:R-:W-:-:S05]  /*0600*/  IMAD.WIDE R2, R8, 0x4, R2 ;  /* 0x0000000408027825 */ /* 0x000fca00078e0202 */
[----:B------:R-:W2:Y:S04]  /*0610*/  LDG.E R19, desc[UR6][R2.64+-0x20] ;  /* 0xffffe00602137981 */ /* 0x000ea8000c1e1900 */
[----:B------:R-:W3:Y:S04]  /*0620*/  LDG.E R26, desc[UR6][R2.64+-0x1c] ;  /* 0xffffe406021a7981 */ /* 0x000ee8000c1e1900 */
[----:B------:R-:W4:Y:S04]  /*0630*/  LDG.E R16, desc[UR6][R2.64+-0x18] ;  /* 0xffffe80602107981 */ /* 0x000f28000c1e1900 */
[----:B------:R-:W5:Y:S01]  /*0640*/  LDG.E R21, desc[UR6][R2.64+-0x14] ;  /* 0xffffec0602157981 */ /* 0x000f62000c1e1900 */
[----:B0-----:R-:W-:-:S03]  /*0650*/  IMAD.WIDE R4, R13, 0x4, R4 ;  /* 0x000000040d047825 */ /* 0x001fc600078e0204 */
[----:B------:R-:W5:Y:S04]  /*0660*/  LDG.E R24, desc[UR6][R2.64+-0x10] ;  /* 0xfffff00602187981 */ /* 0x000f68000c1e1900 */
[----:B------:R-:W2:Y:S04]  /*0670*/  LDG.E R18, desc[UR6][R4.64] ;  /* 0x0000000604127981 */ /* 0x000ea8000c1e1900 */
[----:B------:R-:W3:Y:S04]  /*0680*/  LDG.E R25, desc[UR6][R4.64+0x4] ;  /* 0x0000040604197981 */ /* 0x000ee8000c1e1900 */
[----:B------:R-:W4:Y:S04]  /*0690*/  LDG.E R17, desc[UR6][R4.64+0x8] ;  /* 0x0000080604117981 */ /* 0x000f28000c1e1900 */
[----:B------:R-:W5:Y:S04]  /*06a0*/  LDG.E R20, desc[UR6][R4.64+0xc] ;  /* 0x00000c0604147981 */ /* 0x000f68000c1e1900 */
[----:B------:R-:W5:Y:S04]  /*06b0*/  LDG.E R27, desc[UR6][R2.64+0x1c] ;  /* 0x00001c06021b7981 */ /* 0x000f68000c1e1900 */
[----:B------:R-:W5:Y:S01]  /*06c0*/  LDG.E R28, desc[UR6][R4.64+0x3c] ;  /* 0x00003c06041c7981 */ /* 0x000f62000c1e1900 */
[----:B--2---:R-:W-:-:S03]  /*06d0*/  F2FP.BF16.F32.PACK_AB R18, R19, R18 ;  /* 0x000000121312723e */ /* 0x004fc600000010ff */
[----:B------:R-:W2:Y:S02]  /*06e0*/  LDG.E R19, desc[UR6][R4.64+0x10] ;  /* 0x0000100604137981 */ /* 0x000ea4000c1e1900 */
[----:B------:R-:W-:Y:S02]  /*06f0*/  HFMA2.BF16_V2 R23, R18.H0_H0, R18.H1_H1, R15.H0_H0 ;  /* 0x3000001212177231 */ /* 0x000fe4000024080f */
[----:B------:R-:W2:Y:S01]  /*0700*/  LDG.E R18, desc[UR6][R4.64+0x14] ;  /* 0x0000140604127981 */ /* 0x000ea2000c1e1900 */
[----:B---3--:R-:W-:-:S03]  /*0710*/  F2FP.BF16.F32.PACK_AB R25, R26, R25 ;  /* 0x000000191a19723e */ /* 0x008fc600000010ff */
[----:B------:R-:W3:Y:S01]  /*0720*/  LDG.E R15, desc[UR6][R2.64+-0xc] ;  /* 0xfffff406020f7981 */ /* 0x000ee2000c1e1900 */
[----:B----4-:R-:W-:-:S03]  /*0730*/  F2FP.BF16.F32.PACK_AB R26, R16, R17 ;  /* 0x00000011101a723e */ /* 0x010fc600000010ff */
[----:B------:R-:W4:Y:S04]  /*0740*/  LDG.E R16, desc[UR6][R4.64+0x18] ;  /* 0x0000180604107981 */ /* 0x000f28000c1e1900 */
[----:B------:R-:W4:Y:S01]  /*0750*/  LDG.E R17, desc[UR6][R2.64+-0x8] ;  /* 0xfffff80602117981 */ /* 0x000f22000c1e1900 */
[----:B------:R-:W-:Y:S01]  /*0760*/  HFMA2.BF16_V2 R23, R25.H0_H0, R25.H1_H1, R23.H0_H0 ;  /* 0x3000001919177231 */ /* 0x000fe20000240817 */
[----:B-----5:R-:W-:Y:S02]  /*0770*/  F2FP.BF16.F32.PACK_AB R20, R21, R20 ;  /* 0x000000141514723e */ /* 0x020fe400000010ff */
[----:B------:R-:W5:Y:S01]  /*0780*/  LDG.E R21, desc[UR6][R2.64+-0x4] ;  /* 0xfffffc0602157981 */ /* 0x000f62000c1e1900 */
[----:B------:R-:W-:-:S04]  /*0790*/  HFMA2.BF16_V2 R23, R26.H0_H0, R26.H1_H1, R23.H0_H0 ;  /* 0x3000001a1a177231 */ /* 0x000fc80000240817 */
[----:B------:R-:W-:Y:S02]  /*07a0*/  HFMA2.BF16_V2 R25, R20.H0_H0, R20.H1_H1, R23.H0_H0 ;  /* 0x3000001414197231 */ /* 0x000fe40000240817 */
[----:B------:R-:W5:Y:S04]  /*07b0*/  LDG.E R20, desc[UR6][R4.64+0x1c] ;  /* 0x00001c0604147981 */ /* 0x000f68000c1e1900 */
[----:B------:R-:W5:Y:S01]  /*07c0*/  LDG.E R23, desc[UR6][R4.64+0x20] ;  /* 0x0000200604177981 */ /* 0x000f62000c1e1900 */
[----:B--2---:R-:W-:-:S03]  /*07d0*/  F2FP.BF16.F32.PACK_AB R19, R24, R19 ;  /* 0x000000131813723e */ /* 0x004fc600000010ff */
[----:B------:R-:W2:Y:S02]  /*07e0*/  LDG.E R24, desc[UR6][R2.64] ;  /* 0x0000000602187981 */ /* 0x000ea4000c1e1900 */
[----:B------:R-:W-:Y:S02]  /*07f0*/  HFMA2.BF16_V2 R25, R19.H0_H0, R19.H1_H1, R25.H0_H0 ;  /* 0x3000001313197231 */ /* 0x000fe40000240819 */
[----:B------:R-:W2:Y:S01]  /*0800*/  LDG.E R19, desc[UR6][R2.64+0x4] ;  /* 0x0000040602137981 */ /* 0x000ea2000c1e1900 */
[----:B---3--:R-:W-:-:S03]  /*0810*/  F2FP.BF16.F32.PACK_AB R26, R15, R18 ;  /* 0x000000120f1a723e */ /* 0x008fc600000010ff */
[----:B------:R-:W3:Y:S04]  /*0820*/  LDG.E R18, desc[UR6][R4.64+0x24] ;  /* 0x0000240604127981 */ /* 0x000ee8000c1e1900 */
[----:B------:R-:W3:Y:S01]  /*0830*/  LDG.E R15, desc[UR6][R4.64+0x28] ;  /* 0x00002806040f7981 */ /* 0x000ee2000c1e1900 */
[----:B----4-:R-:W-:-:S03]  /*0840*/  F2FP.BF16.F32.PACK_AB R17, R17, R16 ;  /* 0x000000101111723e */ /* 0x010fc600000010ff */
[----:B------:R-:W4:Y:S01]  /*0850*/  LDG.E R16, desc[UR6][R2.64+0x8] ;  /* 0x0000080602107981 */ /* 0x000f22000c1e1900 */
[----:B------:R-:W-:-:S04]  /*0860*/  HFMA2.BF16_V2 R25, R26.H0_H0, R26.H1_H1, R25.H0_H0 ;  /* 0x3000001a1a197231 */ /* 0x000fc80000240819 */
[----:B------:R-:W-:Y:S01]  /*0870*/  HFMA2.BF16_V2 R17, R17.H0_H0, R17.H1_H1, R25.H0_H0 ;  /* 0x3000001111117231 */ /* 0x000fe20000240819 */
[----:B-----5:R-:W-:Y:S02]  /*0880*/  F2FP.BF16.F32.PACK_AB R20, R21, R20 ;  /* 0x000000141514723e */ /* 0x020fe400000010ff */
[----:B------:R-:W5:Y:S03]  /*0890*/  LDG.E R21, desc[UR6][R2.64+0xc] ;  /* 0x00000c0602157981 */ /* 0x000f66000c1e1900 */
[----:B------:R-:W-:Y:S02]  /*08a0*/  HFMA2.BF16_V2 R17, R20.H0_H0, R20.H1_H1, R17.H0_H0 ;  /* 0x3000001414117231 */ /* 0x000fe40000240811 */
[----:B------:R-:W5:Y:S01]  /*08b0*/  LDG.E R20, desc[UR6][R2.64+0x10] ;  /* 0x0000100602147981 */ /* 0x000f62000c1e1900 */
[----:B--2---:R-:W-:-:S03]  /*08c0*/  F2FP.BF16.F32.PACK_AB R23, R24, R23 ;  /* 0x000000171817723e */ /* 0x004fc600000010ff */
[----:B------:R-:W5:Y:S02]  /*08d0*/  LDG.E R24, desc[UR6][R4.64+0x2c] ;  /* 0x00002c0604187981 */ /* 0x000f64000c1e1900 */
[----:B------:R-:W-:Y:S02]  /*08e0*/  HFMA2.BF16_V2 R17, R23.H0_H0, R23.H1_H1, R17.H0_H0 ;  /* 0x3000001717117231 */ /* 0x000fe40000240811 */
[----:B------:R-:W2:Y:S01]  /*08f0*/  LDG.E R23, desc[UR6][R4.64+0x30] ;  /* 0x0000300604177981 */ /* 0x000ea2000c1e1900 */
[----:B---3--:R-:W-:-:S03]  /*0900*/  F2FP.BF16.F32.PACK_AB R25, R19, R18 ;  /* 0x000000121319723e */ /* 0x008fc600000010ff */
[----:B------:R-:W3:Y:S04]  /*0910*/  LDG.E R19, desc[UR6][R4.64+0x34] ;  /* 0x0000340604137981 */ /* 0x000ee8000c1e1900 */
[----:B------:R-:W3:Y:S01]  /*0920*/  LDG.E R18, desc[UR6][R2.64+0x14] ;  /* 0x0000140602127981 */ /* 0x000ee2000c1e1900 */
[----:B----4-:R-:W-:-:S03]  /*0930*/  F2FP.BF16.F32.PACK_AB R26, R16, R15 ;  /* 0x0000000f101a723e */ /* 0x010fc600000010ff */
[----:B------:R-:W4:Y:S04]  /*0940*/  LDG.E R16, desc[UR6][R4.64+0x38] ;  /* 0x0000380604107981 */ /* 0x000f28000c1e1900 */
[----:B------:R-:W4:Y:S01]  /*0950*/  LDG.E R15, desc[UR6][R2.64+0x18] ;  /* 0x00001806020f7981 */ /* 0x000f22000c1e1900 */
[----:B------:R-:W-:Y:S02]  /*0960*/  HFMA2.BF16_V2 R17, R25.H0_H0, R25.H1_H1, R17.H0_H0 ;  /* 0x3000001919117231 */ /* 0x000fe40000240811 */
[----:B------:R-:W-:Y:S02]  /*0970*/  VIADD R14, R14, 0x10 ;  /* 0x000000100e0e7836 */ /* 0x000fe40000000000 */
[----:B------:R-:W-:-:S03]  /*0980*/  HFMA2.BF16_V2 R17, R26.H0_H0, R26.H1_H1, R17.H0_H0 ;  /* 0x3000001a1a117231 */ /* 0x000fc60000240811 */
[----:B------:R-:W-:Y:S02]  /*0990*/  ISETP.NE.AND P0, PT, R14, RZ, PT ;  /* 0x000000ff0e00720c */ /* 0x000fe40003f05270 */
[----:B------:R-:W-:Y:S01]  /*09a0*/  F2FP.BF16.F32.PACK_AB R27, R27, R28 ;  /* 0x0000001c1b1b723e */ /* 0x000fe200000010ff */
[----:B------:R-:W-:Y:S01]  /*09b0*/  VIADD R8, R8, 0x10 ;  /* 0x0000001008087836 */ /* 0x000fe20000000000 */
[----:B------:R-:W-:Y:S02]  /*09c0*/  IADD3 R13, PT, PT, R13, 0x10, RZ ;  /* 0x000000100d0d7810 */ /* 0x000fe40007ffe0ff */
[----:B-----5:R-:W-:Y:S02]  /*09d0*/  F2FP.BF16.F32.PACK_AB R21, R21, R24 ;  /* 0x000000181515723e */ /* 0x020fe400000010ff */
[----:B--2---:R-:W-:-:S03]  /*09e0*/  F2FP.BF16.F32.PACK_AB R20, R20, R23 ;  /* 0x000000171414723e */ /* 0x004fc600000010ff */
[----:B------:R-:W-:-:S04]  /*09f0*/  HFMA2.BF16_V2 R17, R21.H0_H0, R21.H1_H1, R17.H0_H0 ;  /* 0x3000001515117231 */ /* 0x000fc80000240811 */
[----:B------:R-:W-:Y:S01]  /*0a00*/  HFMA2.BF16_V2 R17, R20.H0_H0, R20.H1_H1, R17.H0_H0 ;  /* 0x3000001414117231 */ /* 0x000fe20000240811 */
[----:B---3--:R-:W-:-:S05]  /*0a10*/  F2FP.BF16.F32.PACK_AB R18, R18, R19 ;  /* 0x000000131212723e */ /* 0x008fca00000010ff */
[----:B------:R-:W-:Y:S01]  /*0a20*/  HFMA2.BF16_V2 R17, R18.H0_H0, R18.H1_H1, R17.H0_H0 ;  /* 0x3000001212117231 */ /* 0x000fe20000240811 */
[----:B----4-:R-:W-:-:S05]  /*0a30*/  F2FP.BF16.F32.PACK_AB R15, R15, R16 ;  /* 0x000000100f0f723e */ /* 0x010fca00000010ff */
[----:B------:R-:W-:-:S04]  /*0a40*/  HFMA2.BF16_V2 R15, R15.H0_H0, R15.H1_H1, R17.H0_H0 ;  /* 0x3000000f0f0f7231 */ /* 0x000fc80000240811 */
[----:B------:R-:W-:Y:S01]  /*0a50*/  HFMA2.BF16_V2 R15, R27.H0_H0, R27.H1_H1, R15.H0_H0 ;  /* 0x3000001b1b0f7231 */ /* 0x000fe2000024080f */
[----:B------:R-:W-:Y:S06]  /*0a60*/  @P0 BRA `(.L_x_2) ;  /* 0xfffffff800d80947 */ /* 0x000fec000383ffff */
.L_x_1:
[----:B------:R-:W-:Y:S05]  /*0a70*/  @!P1 BRA `(.L_x_0) ;  /* 0x0000000400609947 */ /* 0x000fea0003800000 */
[----:B------:R-:W-:Y:S02]  /*0a80*/  ISETP.GE.U32.AND P0, PT, R22, 0x8, PT ;  /* 0x000000081600780c */ /* 0x000fe40003f06070 */
[----:B------:R-:W-:-:S04]  /*0a90*/  LOP3.LUT R26, R0, 0x7, RZ, 0xc0, !PT ;  /* 0x00000007001a7812 */ /* 0x000fc800078ec0ff */
[----:B------:R-:W-:-:S07]  /*0aa0*/  ISETP.NE.AND P1, PT, R26, RZ, PT ;  /* 0x000000ff1a00720c */ /* 0x000fce0003f25270 */
[----:B------:R-:W-:Y:S06]  /*0ab0*/  @!P0 BRA `(.L_x_3) ;  /* 0x00000000009c8947 */ /* 0x000fec0003800000 */
[----:B------:R-:W0:Y:S01]  /*0ac0*/  LDC.64 R4, c[0x0][0x380] ;  /* 0x0000e000ff047b82 */ /* 0x000e220000000a00 */
[----:B------:R-:W-:Y:S01]  /*0ad0*/  IADD3 R17, PT, PT, R10, R11, RZ ;  /* 0x0000000b0a117210 */ /* 0x000fe20007ffe0ff */
[----:B------:R-:W-:-:S06]  /*0ae0*/  IMAD.IADD R13, R12, 0x1, R11 ;  /* 0x000000010c0d7824 */ /* 0x000fcc00078e020b */
[----:B------:R-:W1:Y:S01]  /*0af0*/  LDC.64 R2, c[0x0][0x388] ;  /* 0x0000e200ff027b82 */ /* 0x000e620000000a00 */
[----:B0-----:R-:W-:-:S05]  /*0b00*/  IMAD.WIDE R4, R13, 0x4, R4 ;  /* 0x000000040d047825 */ /* 0x001fca00078e0204 */
[----:B------:R-:W2:Y:S01]  /*0b10*/  LDG.E R24, desc[UR6][R4.64] ;  /* 0x0000000604187981 */ /* 0x000ea2000c1e1900 */
[----:B-1----:R-:W-:-:S03]  /*0b20*/  IMAD.WIDE R2, R17, 0x4, R2 ;  /* 0x0000000411027825 */ /* 0x002fc600078e0202 */
[----:B------:R-:W3:Y:S04]  /*0b30*/  LDG.E R8, desc[UR6][R4.64+0x4] ;  /* 0x0000040604087981 */ /* 0x000ee8000c1e1900 */
[----:B------:R-:W2:Y:S04]  /*0b40*/  LDG.E R27, desc[UR6][R2.64] ;  /* 0x00000006021b7981 */ /* 0x000ea8000c1e1900 */
[----:B------:R-:W3:Y:S04]  /*0b50*/  LDG.E R13, desc[UR6][R2.64+0x4] ;  /* 0x00000406020d7981 */ /* 0x000ee8000c1e1900 */
[----:B------:R-:W4:Y:S04]  /*0b60*/  LDG.E R14, desc[UR6][R4.64+0x8] ;  /* 0x00000806040e7981 */ /* 0x000f28000c1e1900 */
[----:B------:R-:W4:Y:S04]  /*0b70*/  LDG.E R17, desc[UR6][R2.64+0x8] ;  /* 0x0000080602117981 */ /* 0x000f28000c1e1900 */
[----:B------:R-:W5:Y:S04]  /*0b80*/  LDG.E R16, desc[UR6][R4.64+0xc] ;  /* 0x00000c0604107981 */ /* 0x000f68000c1e1900 */
[----:B------:R-:W5:Y:S04]  /*0b90*/  LDG.E R19, desc[UR6][R2.64+0xc] ;  /* 0x00000c0602137981 */ /* 0x000f68000c1e1900 */
[----:B------:R-:W5:Y:S04]  /*0ba0*/  LDG.E R18, desc[UR6][R4.64+0x10] ;  /* 0x0000100604127981 */ /* 0x000f68000c1e1900 */
[----:B------:R-:W5:Y:S04]  /*0bb0*/  LDG.E R21, desc[UR6][R2.64+0x10] ;  /* 0x0000100602157981 */ /* 0x000f68000c1e1900 */
[----:B------:R-:W5:Y:S04]  /*0bc0*/  LDG.E R20, desc[UR6][R4.64+0x14] ;  /* 0x0000140604147981 */ /* 0x000f68000c1e1900 */
[----:B------:R-:W5:Y:S04]  /*0bd0*/  LDG.E R25, desc[UR6][R2.64+0x14] ;  /* 0x0000140602197981 */ /* 0x000f68000c1e1900 */
[----:B------:R-:W5:Y:S04]  /*0be0*/  LDG.E R22, desc[UR6][R4.64+0x18] ;  /* 0x0000180604167981 */ /* 0x000f68000c1e1900 */
[----:B------:R2:W5:Y:S02]  /*0bf0*/  LDG.E R23, desc[UR6][R4.64+0x1c] ;  /* 0x00001c0604177981 */ /* 0x000564000c1e1900 */
[----:B--2---:R-:W-:-:S02]  /*0c00*/  F2FP.BF16.F32.PACK_AB R5, R27, R24 ;  /* 0x000000181b05723e */ /* 0x004fc400000010ff */
[----:B------:R-:W2:Y:S04]  /*0c10*/  LDG.E R27, desc[UR6][R2.64+0x18] ;  /* 0x00001806021b7981 */ /* 0x000ea8000c1e1900 */
[----:B------:R-:W2:Y:S01]  /*0c20*/  LDG.E R24, desc[UR6][R2.64+0x1c] ;  /* 0x00001c0602187981 */ /* 0x000ea2000c1e1900 */
[----:B---3--:R-:W-:Y:S01]  /*0c30*/  F2FP.BF16.F32.PACK_AB R8, R13, R8 ;  /* 0x000000080d08723e */ /* 0x008fe200000010ff */
[----:B------:R-:W-:Y:S01]  /*0c40*/  HFMA2.BF16_V2 R5, R5.H0_H0, R5.H1_H1, R15.H0_H0 ;  /* 0x3000000505057231 */ /* 0x000fe2000024080f */
[----:B----4-:R-:W-:-:S03]  /*0c50*/  F2FP.BF16.F32.PACK_AB R14, R17, R14 ;  /* 0x0000000e110e723e */ /* 0x010fc600000010ff */
[----:B------:R-:W-:-:S04]  /*0c60*/  HFMA2.BF16_V2 R5, R8.H0_H0, R8.H1_H1, R5.H0_H0 ;  /* 0x3000000808057231 */ /* 0x000fc80000240805 */
[----:B------:R-:W-:Y:S01]  /*0c70*/  HFMA2.BF16_V2 R5, R14.H0_H0, R14.H1_H1, R5.H0_H0 ;  /* 0x3000000e0e057231 */ /* 0x000fe20000240805 */
[----:B-----5:R-:W-:-:S05]  /*0c80*/  F2FP.BF16.F32.PACK_AB R16, R19, R16 ;  /* 0x000000101310723e */ /* 0x020fca00000010ff */
[----:B------:R-:W-:Y:S01]  /*0c90*/  HFMA2.BF16_V2 R5, R16.H0_H0, R16.H1_H1, R5.H0_H0 ;  /* 0x3000001010057231 */ /* 0x000fe20000240805 */
[----:B------:R-:W-:-:S05]  /*0ca0*/  F2FP.BF16.F32.PACK_AB R18, R21, R18 ;  /* 0x000000121512723e */ /* 0x000fca00000010ff */
[----:B------:R-:W-:Y:S01]  /*0cb0*/  HFMA2.BF16_V2 R5, R18.H0_H0, R18.H1_H1, R5.H0_H0 ;  /* 0x3000001212057231 */ /* 0x000fe20000240805 */
[----:B------:R-:W-:-:S05]  /*0cc0*/  F2FP.BF16.F32.PACK_AB R20, R25, R20 ;  /* 0x000000141914723e */ /* 0x000fca00000010ff */
[----:B------:R-:W-:Y:S02]  /*0cd0*/  HFMA2.BF16_V2 R5, R20.H0_H0, R20.H1_H1, R5.H0_H0 ;  /* 0x3000001414057231 */ /* 0x000fe40000240805 */
[----:B------:R-:W-:Y:S01]  /*0ce0*/  VIADD R11, R11, 0x8 ;  /* 0x000000080b0b7836 */ /* 0x000fe20000000000 */
[----:B--2---:R-:W-:Y:S02]  /*0cf0*/  F2FP.BF16.F32.PACK_AB R22, R27, R22 ;  /* 0x000000161b16723e */ /* 0x004fe400000010ff */
[----:B------:R-:W-:-:S03]  /*0d00*/  F2FP.BF16.F32.PACK_AB R23, R24, R23 ;  /* 0x000000171817723e */ /* 0x000fc600000010ff */
[----:B------:R-:W-:-:S04]  /*0d10*/  HFMA2.BF16_V2 R5, R22.H0_H0, R22.H1_H1, R5.H0_H0 ;  /* 0x3000001616057231 */ /* 0x000fc80000240805 */
[----:B------:R-:W-:-:S07]  /*0d20*/  HFMA2.BF16_V2 R15, R23.H0_H0, R23.H1_H1, R5.H0_H0 ;  /* 0x30000017170f7231 */ /* 0x000fce0000240805 */
.L_x_3:
        /* <DEDUP_REMOVED lines=18> */
[----:B------:R-:W5:Y:S01]  /*0e50*/  LDG.E R21, desc[UR6][R4.64+0xc] ;  /* 0x00000c0604157981 */ /* 0x000f62000c1e1900 */
[----:B------:R-:W-:Y:S01]  /*0e60*/  VIADD R11, R11, 0x4 ;  /* 0x000000040b0b7836 */ /* 0x000fe20000000000 */
[----:B--2---:R-:W-:-:S02]  /*0e70*/  F2FP.BF16.F32.PACK_AB R13, R14, R13 ;  /* 0x0000000d0e0d723e */ /* 0x004fc400000010ff */
[----:B---3--:R-:W-:-:S03]  /*0e80*/  F2FP.BF16.F32.PACK_AB R16, R17, R16 ;  /* 0x000000101110723e */ /* 0x008fc600000010ff */
[----:B------:R-:W-:-:S04]  /*0e90*/  HFMA2.BF16_V2 R13, R13.H0_H0, R13.H1_H1, R15.H0_H0 ;  /* 0x3000000d0d0d7231 */ /* 0x000fc8000024080f */
[----:B------:R-:W-:Y:S01]  /*0ea0*/  HFMA2.BF16_V2 R13, R16.H0_H0, R16.H1_H1, R13.H0_H0 ;  /* 0x30000010100d7231 */ /* 0x000fe2000024080d */
[----:B----4-:R-:W-:-:S05]  /*0eb0*/  F2FP.BF16.F32.PACK_AB R18, R19, R18 ;  /* 0x000000121312723e */ /* 0x010fca00000010ff */
[----:B------:R-:W-:Y:S01]  /*0ec0*/  HFMA2.BF16_V2 R13, R18.H0_H0, R18.H1_H1, R13.H0_H0 ;  /* 0x30000012120d7231 */ /* 0x000fe2000024080d */
[----:B-----5:R-:W-:-:S05]  /*0ed0*/  F2FP.BF16.F32.PACK_AB R20, R21, R20 ;  /* 0x000000141514723e */ /* 0x020fca00000010ff */
[----:B------:R-:W-:-:S07]  /*0ee0*/  HFMA2.BF16_V2 R15, R20.H0_H0, R20.H1_H1, R13.H0_H0 ;  /* 0x30000014140f7231 */ /* 0x000fce000024080d */
.L_x_4:
[----:B------:R-:W-:Y:S05]  /*0ef0*/  @!P1 BRA `(.L_x_0) ;  /* 0x0000000000409947 */ /* 0x000fea0003800000 */
[----:B------:R-:W0:Y:S01]  /*0f00*/  LDC.64 R4, c[0x0][0x380] ;  /* 0x0000e000ff047b82 */ /* 0x000e220000000a00 */
[----:B------:R-:W-:Y:S01]  /*0f10*/  IMAD.IADD R17, R10, 0x1, R11 ;  /* 0x000000010a117824 */ /* 0x000fe200078e020b */
[----:B------:R-:W-:Y:S01]  /*0f20*/  IADD3 R19, PT, PT, R12, R11, RZ ;  /* 0x0000000b0c137210 */ /* 0x000fe20007ffe0ff */
[----:B------:R-:W-:-:S05]  /*0f30*/  IMAD.MOV R8, RZ, RZ, -R8 ;  /* 0x000000ffff087224 */ /* 0x000fca00078e0a08 */
[----:B------:R-:W1:Y:S02]  /*0f40*/  LDC.64 R2, c[0x0][0x388] ;  /* 0x0000e200ff027b82 */ /* 0x000e640000000a00 */
.L_x_5:
[----:B-1----:R-:W-:-:S04]  /*0f50*/  IMAD.WIDE R10, R17, 0x4, R2 ;  /* 0x00000004110a7825 */ /* 0x002fc800078e0202 */
[----:B0-----:R-:W-:Y:S02]  /*0f60*/  IMAD.WIDE R12, R19, 0x4, R4 ;  /* 0x00000004130c7825 */ /* 0x001fe400078e0204 */
[----:B------:R-:W2:Y:S04]  /*0f70*/  LDG.E R11, desc[UR6][R10.64] ;  /* 0x000000060a0b7981 */ /* 0x000ea8000c1e1900 */
[----:B------:R-:W2:Y:S01]  /*0f80*/  LDG.E R12, desc[UR6][R12.64] ;  /* 0x000000060c0c7981 */ /* 0x000ea2000c1e1900 */
[----:B------:R-:W-:Y:S01]  /*0f90*/  VIADD R8, R8, 0x1 ;  /* 0x0000000108087836 */ /* 0x000fe20000000000 */
[----:B------:R-:W-:Y:S01]  /*0fa0*/  IADD3 R17, PT, PT, R17, 0x1, RZ ;  /* 0x0000000111117810 */ /* 0x000fe20007ffe0ff */
[----:B------:R-:W-:-:S03]  /*0fb0*/  VIADD R19, R19, 0x1 ;  /* 0x0000000113137836 */ /* 0x000fc60000000000 */
[----:B------:R-:W-:Y:S02]  /*0fc0*/  ISETP.NE.AND P0, PT, R8, RZ, PT ;  /* 0x000000ff0800720c */ /* 0x000fe40003f05270 */
[----:B--2---:R-:W-:-:S05]  /*0fd0*/  F2FP.BF16.F32.PACK_AB R11, R11, R12 ;  /* 0x0000000c0b0b723e */ /* 0x004fca00000010ff */
[----:B------:R-:W-:-:S06]  /*0fe0*/  HFMA2.BF16_V2 R15, R11.H0_H0, R11.H1_H1, R15.H0_H0 ;  /* 0x3000000b0b0f7231 */ /* 0x000fcc000024080f */
[----:B------:R-:W-:Y:S05]  /*0ff0*/  @P0 BRA `(.L_x_5) ;  /* 0xfffffffc00d40947 */ /* 0x000fea000383ffff */
.L_x_0:
[----:B------:R-:W-:-:S05]  /*1000*/  I2FP.F32.S32 R0, R0 ;  /* 0x0000000000007245 */ /* 0x000fca0000201400 */
[----:B------:R-:W-:-:S05]  /*1010*/  VIADD R2, R0, 0x1800000 ;  /* 0x0180000000027836 */ /* 0x000fca0000000000 */
[----:B------:R-:W-:-:S04]  /*1020*/  LOP3.LUT R2, R2, 0x7f800000, RZ, 0xc0, !PT ;  /* 0x7f80000002027812 */ /* 0x000fc800078ec0ff */
[----:B------:R-:W-:-:S13]  /*1030*/  ISETP.GT.U32.AND P0, PT, R2, 0x1ffffff, PT ;  /* 0x01ffffff0200780c */ /* 0x000fda0003f04070 */
[----:B------:R-:W-:Y:S05]  /*1040*/  @P0 BRA `(.L_x_6) ;  /* 0x00000000000c0947 */ /* 0x000fea0003800000 */
[----:B------:R-:W-:-:S07]  /*1050*/  MOV R2, 0x1070 ;  /* 0x0000107000027802 */ /* 0x000fce0000000f00 */
[----:B------:R-:W-:Y:S05]  /*1060*/  CALL.REL.NOINC `($__internal_0_$__cuda_sm20_rcp_rn_f32_slowpath) ;  /* 0x0000000000507944 */ /* 0x000fea0003c00000 */
[----:B------:R-:W-:Y:S05]  /*1070*/  BRA `(.L_x_7) ;  /* 0x0000000000107947 */ /* 0x000fea0003800000 */
.L_x_6:
[----:B------:R-:W0:Y:S02]  /*1080*/  MUFU.RCP R3, R0 ;  /* 0x0000000000037308 */ /* 0x000e240000001000 */
[----:B0-----:R-:W-:-:S04]  /*1090*/  FFMA R2, R0, R3, -1 ;  /* 0xbf80000000027423 */ /* 0x001fc80000000003 */
[----:B------:R-:W-:-:S04]  /*10a0*/  FADD.FTZ R2, -R2, -RZ ;  /* 0x800000ff02027221 */ /* 0x000fc80000010100 */
[----:B------:R-:W-:-:S07]  /*10b0*/  FFMA R8, R3, R2, R3 ;  /* 0x0000000203087223 */ /* 0x000fce0000000003 */
.L_x_7:
[----:B------:R-:W0:Y:S01]  /*10c0*/  LDC.64 R2, c[0x0][0x390] ;  /* 0x0000e400ff027b82 */ /* 0x000e220000000a00 */
[----:B------:R-:W1:Y:S01]  /*10d0*/  LDCU UR4, c[0x0][0x3a4] ;  /* 0x00007480ff0477ac */ /* 0x000e620008000800 */
[----:B------:R-:W2:Y:S06]  /*10e0*/  LDCU UR5, c[0x0][0x3a8] ;  /* 0x00007500ff0577ac */ /* 0x000eac0008000800 */
[----:B------:R-:W3:Y:S01]  /*10f0*/  LDC.64 R4, c[0x0][0x398] ;  /* 0x0000e600ff047b82 */ /* 0x000ee20000000a00 */
[----:B0-----:R-:W-:-:S06]  /*1100*/  IMAD.WIDE R2, R7, 0x4, R2 ;  /* 0x0000000407027825 */ /* 0x001fcc00078e0202 */
[----:B------:R-:W4:Y:S01]  /*1110*/  LDG.E R3, desc[UR6][R2.64] ;  /* 0x0000000602037981 */ /* 0x000f22000c1e1900 */
[----:B-1----:R-:W-:-:S04]  /*1120*/  IMAD R6, R6, UR4, R9 ;  /* 0x0000000406067c24 */ /* 0x002fc8000f8e0209 */
[----:B--2---:R-:W-:-:S04]  /*1130*/  IMAD R7, R6, UR5, R7 ;  /* 0x0000000506077c24 */ /* 0x004fc8000f8e0207 */
[----:B---3--:R-:W-:Y:S01]  /*1140*/  IMAD.WIDE R4, R7, 0x4, R4 ;  /* 0x0000000407047825 */ /* 0x008fe200078e0204 */
[----:B----4-:R-:W-:-:S05]  /*1150*/  F2FP.BF16.F32.PACK_AB R8, R3, R8 ;  /* 0x000000080308723e */ /* 0x010fca00000010ff */
[----:B------:R-:W-:-:S04]  /*1160*/  HFMA2.BF16_V2 R8, R15.H0_H0, R8.H0_H0, R8.H1_H1 ;  /* 0x200000080f087231 */ /* 0x000fc80000260808 */
[----:B------:R-:W-:-:S05]  /*1170*/  HMUL2.BF16_V2 R0, R8.H0_H0, R8.H0_H0 ;  /* 0x2000000808007232 */ /* 0x000fca0000200800 */
[----:B------:R-:W-:-:S05]  /*1180*/  SHF.L.U32 R3, R0, 0x10, RZ ;  /* 0x0000001000037819 */ /* 0x000fca00000006ff */
[----:B------:R-:W-:Y:S01]  /*1190*/  STG.E desc[UR6][R4.64], R3 ;  /* 0x0000000304007986 */ /* 0x000fe2000c101906 */
[----:B------:R-:W-:Y:S05]  /*11a0*/  EXIT ;  /* 0x000000000000794d */ /* 0x000fea0003800000 */
        .weak           $__internal_0_$__cuda_sm20_rcp_rn_f32_slowpath
        .type           $__internal_0_$__cuda_sm20_rcp_rn_f32_slowpath,@function
        .size           $__internal_0_$__cuda_sm20_rcp_rn_f32_slowpath,(.L_x_12 - $__internal_0_$__cuda_sm20_rcp_rn_f32_slowpath)
$__internal_0_$__cuda_sm20_rcp_rn_f32_slowpath:
[----:B------:R-:W-:-:S05]  /*11b0*/  IMAD.SHL.U32 R3, R0, 0x2, RZ ;  /* 0x0000000200037824 */ /* 0x000fca00078e00ff */
[----:B------:R-:W-:-:S04]  /*11c0*/  SHF.R.U32.HI R3, RZ, 0x18, R3 ;  /* 0x00000018ff037819 */ /* 0x000fc80000011603 */
[----:B------:R-:W-:-:S13]  /*11d0*/  ISETP.NE.U32.AND P0, PT, R3, RZ, PT ;  /* 0x000000ff0300720c */ /* 0x000fda0003f05070 */
[----:B------:R-:W-:Y:S05]  /*11e0*/  @P0 BRA `(.L_x_8) ;  /* 0x00000000002c0947 */ /* 0x000fea0003800000 */
[----:B------:R-:W-:-:S05]  /*11f0*/  IMAD.SHL.U32 R3, R0, 0x2, RZ ;  /* 0x0000000200037824 */ /* 0x000fca00078e00ff */
[----:B------:R-:W-:-:S13]  /*1200*/  ISETP.NE.AND P0, PT, R3, RZ, PT ;  /* 0x000000ff0300720c */ /* 0x000fda0003f05270 */
[----:B------:R2:W3:Y:S01]  /*1210*/  @!P0 MUFU.RCP R3, R0 ;  /* 0x0000000000038308 */ /* 0x0004e20000001000 */
[----:B------:R-:W-:Y:S05]  /*1220*/  @!P0 BRA `(.L_x_9) ;  /* 0x0000000000a48947 */ /* 0x000fea0003800000 */
[----:B------:R-:W-:-:S04]  /*1230*/  FFMA R4, R0, 1.84467440737095516160e+19, RZ ;  /* 0x5f80000000047823 */ /* 0x000fc800000000ff */
[----:B---3--:R-:W2:Y:S02]  /*1240*/  MUFU.RCP R3, R4 ;  /* 0x0000000400037308 */ /* 0x008ea40000001000 */
[----:B--2---:R-:W-:-:S04]  /*1250*/  FFMA R0, R4, R3, -1 ;  /* 0xbf80000004007423 */ /* 0x004fc80000000003 */
[----:B------:R-:W-:-:S04]  /*1260*/  FADD.FTZ R0, -R0, -RZ ;  /* 0x800000ff00007221 */ /* 0x000fc80000010100 */
[----:B------:R-:W-:-:S04]  /*1270*/  FFMA R0, R3, R0, R3 ;  /* 0x0000000003007223 */ /* 0x000fc80000000003 */
[----:B------:R-:W-:Y:S01]  /*1280*/  FFMA R3, R0, 1.84467440737095516160e+19, RZ ;  /* 0x5f80000000037823 */ /* 0x000fe200000000ff */
[----:B------:R-:W-:Y:S06]  /*1290*/  BRA `(.L_x_9) ;  /* 0x0000000000887947 */ /* 0x000fec0003800000 */
.L_x_8:
[----:B------:R-:W-:-:S04]  /*12a0*/  IADD3 R4, PT, PT, R3, -0xfd, RZ ;  /* 0xffffff0303047810 */ /* 0x000fc80007ffe0ff */
[----:B------:R-:W-:-:S13]  /*12b0*/  ISETP.GT.U32.AND P0, PT, R4, 0x1, PT ;  /* 0x000000010400780c */ /* 0x000fda0003f04070 */
[----:B------:R-:W-:Y:S05]  /*12c0*/  @P0 BRA `(.L_x_10) ;  /* 0x0000000000780947 */ /* 0x000fea0003800000 */
[----:B------:R-:W-:Y:S01]  /*12d0*/  LOP3.LUT R5, R0, 0x7fffff, RZ, 0xc0, !PT ;  /* 0x007fffff00057812 */ /* 0x000fe200078ec0ff */
[----:B------:R-:W-:-:S03]  /*12e0*/  IMAD.MOV.U32 R13, RZ, RZ, 0x3 ;  /* 0x00000003ff0d7424 */ /* 0x000fc600078e00ff */
[----:B------:R-:W-:Y:S02]  /*12f0*/  LOP3.LUT R5, R5, 0x3f800000, RZ, 0xfc, !PT ;  /* 0x3f80000005057812 */ /* 0x000fe400078efcff */
[----:B------:R-:W-:Y:S02]  /*1300*/  SHF.L.U32 R12, R13, R4, RZ ;  /* 0x000000040d0c7219 */ /* 0x000fe400000006ff */
[----:B------:R-:W0:Y:S02]  /*1310*/  MUFU.RCP R8, R5 ;  /* 0x0000000500087308 */ /* 0x000e240000001000 */
[----:B0-----:R-:W-:-:S04]  /*1320*/  FFMA R10, R5, R8, -1 ;  /* 0xbf800000050a7423 */ /* 0x001fc80000000008 */
[----:B------:R-:W-:-:S04]  /*1330*/  FADD.FTZ R11, -R10, -RZ ;  /* 0x800000ff0a0b7221 */ /* 0x000fc80000010100 */
[CCC-:B------:R-:W-:Y:S01]  /*1340*/  FFMA.RM R10, R8.reuse, R11.reuse, R8.reuse ;  /* 0x0000000b080a7223 */ /* 0x1c0fe20000004008 */
[----:B------:R-:W-:-:S04]  /*1350*/  FFMA.RP R11, R8, R11, R8 ;  /* 0x0000000b080b7223 */ /* 0x000fc80000008008 */
[C---:B------:R-:W-:Y:S02]  /*1360*/  LOP3.LUT R8, R10.reuse, 0x7fffff, RZ, 0xc0, !PT ;  /* 0x007fffff0a087812 */ /* 0x040fe400078ec0ff */
[----:B------:R-:W-:Y:S02]  /*1370*/  FSETP.NEU.FTZ.AND P0, PT, R10, R11, PT ;  /* 0x0000000b0a00720b */ /* 0x000fe40003f1d000 */
[----:B------:R-:W-:Y:S02]  /*1380*/  LOP3.LUT R11, R8, 0x800000, RZ, 0xfc, !PT ;  /* 0x00800000080b7812 */ /* 0x000fe400078efcff */
[----:B------:R-:W-:Y:S02]  /*1390*/  SEL R8, RZ, 0xffffffff, !P0 ;  /* 0xffffffffff087807 */ /* 0x000fe40004000000 */
[----:B------:R-:W-:-:S03]  /*13a0*/  LOP3.LUT R5, R12, R11, RZ, 0xc0, !PT ;  /* 0x0000000b0c057212 */ /* 0x000fc600078ec0ff */
[----:B------:R-:W-:Y:S01]  /*13b0*/  IMAD.MOV R8, RZ, RZ, -R8 ;  /* 0x000000ffff087224 */ /* 0x000fe200078e0a08 */
[----:B------:R-:W-:-:S04]  /*13c0*/  SHF.R.U32.HI R5, RZ, R4, R5 ;  /* 0x00000004ff057219 */ /* 0x000fc80000011605 */
[----:B------:R-:W-:Y:S02]  /*13d0*/  LOP3.LUT P1, RZ, R8, R4, R11, 0xf8, !PT ;  /* 0x0000000408ff7212 */ /* 0x000fe4000782f80b */
[C---:B------:R-:W-:Y:S02]  /*13e0*/  LOP3.LUT P0, RZ, R5.reuse, 0x1, RZ, 0xc0, !PT ;  /* 0x0000000105ff7812 */ /* 0x040fe4000780c0ff */
[----:B------:R-:W-:-:S04]  /*13f0*/  LOP3.LUT P2, RZ, R5, 0x2, RZ, 0xc0, !PT ;  /* 0x0000000205ff7812 */ /* 0x000fc8000784c0ff */
[----:B------:R-:W-:Y:S02]  /*1400*/  PLOP3.LUT P0, PT, P0, P1, P2, 0xe0, 0x0 ;  /* 0x000000000000781c */ /* 0x000fe40000703c20 */
[----:B------:R-:W-:Y:S02]  /*1410*/  LOP3.LUT P1, RZ, R0, 0x7fffff, RZ, 0xc0, !PT ;  /* 0x007fffff00ff7812 */ /* 0x000fe4000782c0ff */
[----:B------:R-:W-:-:S04]  /*1420*/  SEL R4, RZ, 0x1, !P0 ;  /* 0x00000001ff047807 */ /* 0x000fc80004000000 */
[----:B------:R-:W-:-:S04]  /*1430*/  IADD3 R4, PT, PT, -R4, RZ, RZ ;  /* 0x000000ff04047210 */ /* 0x000fc80007ffe1ff */
[----:B------:R-:W-:Y:S01]  /*1440*/  ISETP.GE.AND P0, PT, R4, RZ, PT ;  /* 0x000000ff0400720c */ /* 0x000fe20003f06270 */
[----:B------:R-:W-:-:S05]  /*1450*/  VIADD R4, R3, 0xffffff04 ;  /* 0xffffff0403047836 */ /* 0x000fca0000000000 */
[----:B------:R-:W-:-:S07]  /*1460*/  SHF.R.U32.HI R3, RZ, R4, R11 ;  /* 0x00000004ff037219 */ /* 0x000fce000001160b */
[----:B------:R-:W-:-:S05]  /*1470*/  @!P0 VIADD R3, R3, 0x1 ;  /* 0x0000000103038836 */ /* 0x000fca0000000000 */
[----:B------:R-:W-:-:S04]  /*1480*/  @!P1 SHF.L.U32 R3, R3, 0x1, RZ ;  /* 0x0000000103039819 */ /* 0x000fc800000006ff */
[----:B------:R-:W-:Y:S01]  /*1490*/  LOP3.LUT R3, R3, 0x80000000, R0, 0xf8, !PT ;  /* 0x8000000003037812 */ /* 0x000fe200078ef800 */
[----:B------:R-:W-:Y:S06]  /*14a0*/  BRA `(.L_x_9) ;  /* 0x0000000000047947 */ /* 0x000fec0003800000 */
.L_x_10:
[----:B------:R0:W1:Y:S02]  /*14b0*/  MUFU.RCP R3, R0 ;  /* 0x0000000000037308 */ /* 0x0000640000001000 */
.L_x_9:
[----:B-1-3--:R-:W-:Y:S02]  /*14c0*/  IMAD.MOV.U32 R8, RZ, RZ, R3 ;  /* 0x000000ffff087224 */ /* 0x00afe400078e0003 */
[----:B------:R-:W-:-:S04]  /*14d0*/  HFMA2 R3, -RZ, RZ, 0, 0 ;  /* 0x00000000ff037431 */ /* 0x000fc800000001ff */
[----:B0-2---:R-:W-:Y:S05]  /*14e0*/  RET.REL.NODEC R2 `(_Z36transformer_encoder_kernel_int8_bf16PKfS0_S0_Pfiii) ;  /* 0xffffffe802c47950 */ /* 0x005fea0003c3ffff */
.L_x_11:
[----:B------:R-:W-:-:S00]  /*14f0*/  BRA `(.L_x_11) ;  /* 0xfffffffc00fc7947 */ /* 0x000fc0000383ffff */
[----:B------:R-:W-:-:S00]  /*1500*/  NOP ;  /* 0x0000000000007918 */ /* 0x000fc00000000000 */
[----:B------:R-:W-:-:S00]  /*1510*/  NOP ;  /* 0x0000000000007918 */ /* 0x000fc00000000000 */
[----:B------:R-:W-:-:S00]  /*1520*/  NOP ;  /* 0x0000000000007918 */ /* 0x000fc00000000000 */
[----:B------:R-:W-:-:S00]  /*1530*/  NOP ;  /* 0x0000000000007918 */ /* 0x000fc00000000000 */
[----:B------:R-:W-:-:S00]  /*1540*/  NOP ;  /* 0x0000000000007918 */ /* 0x000fc00000000000 */
[----:B------:R-:W-:-:S00]  /*1550*/  NOP ;  /* 0x0000000000007918 */ /* 0x000fc00000000000 */
[----:B------:R-:W-:-:S00]  /*1560*/  NOP ;  /* 0x0000000000007918 */ /* 0x000fc00000000000 */
[----:B------:R-:W-:-:S00]  /*1570*/  NOP ;  /* 0x0000000000007918 */ /* 0x000fc00000000000 */
.L_x_12:


//--------------------- .nv.shared.reserved.0     --------------------------
	.section	.nv.shared.reserved.0,"aw",@nobits
	.weak		__nv_reservedSMEM_offset_0_alias
	.size		__nv_reservedSMEM_offset_0_alias, 0, 64
	.other		__nv_reservedSMEM_offset_0_alias,@"STO_CUDA_RESERVED_SHARED STV_DEFAULT"
__nv_reservedSMEM_offset_0_alias:
	.zero		0
	.zero		64


//--------------------- .nv.constant0._Z36transformer_encoder_kernel_int8_bf16PKfS0_S0_Pfiii --------------------------
	.section	.nv.constant0._Z36transformer_encoder_kernel_int8_bf16PKfS0_S0_Pfiii,"a",@progbits
	.sectionflags	@""
	.align	4
.nv.constant0._Z36transformer_encoder_kernel_int8_bf16PKfS0_S0_Pfiii:
	.zero		940


//--------------------- SYMBOLS --------------------------

	.type		.nv.reservedSmem.offset0,@object
	.size		.nv.reservedSmem.offset0,0x4
